def attn_fwd(
    Q,
    K,
    V,
    Out,
    Lse,
    sm_scale,
    stride_qz,
    stride_qh,
    stride_qm,
    stride_qk,
    stride_kz,
    stride_kh,
    stride_kn,
    stride_kk,
    stride_vz,
    stride_vh,
    stride_vn,
    stride_vk,
    stride_oz,
    stride_oh,
    stride_om,
    stride_ok,
    seqlen_q,
    seqlen_k,
    BLOCK_M: tl.constexpr,
    BLOCK_N: tl.constexpr,
    HEAD_DIM: tl.constexpr,
    CAUSAL: tl.constexpr,
):
    start_m = tl.program_id(0)
    off_hz = tl.program_id(1)
    q_off = off_hz * stride_qh
    k_off = off_hz * stride_kh
    v_off = off_hz * stride_vh
    offs_m = start_m * BLOCK_M + tl.arange(0, BLOCK_M)
    offs_d = tl.arange(0, HEAD_DIM)
    offs_n = tl.arange(0, BLOCK_N)
    q_ptrs = Q + q_off + offs_m[:, None] * stride_qm + offs_d[None, :] * stride_qk
    k_ptrs = K + k_off + offs_d[:, None] * stride_kk + offs_n[None, :] * stride_kn
    v_ptrs = V + v_off + offs_n[:, None] * stride_vn + offs_d[None, :] * stride_vk
    m_i = tl.full([BLOCK_M], float("-inf"), dtype=tl.float32)
    l_i = tl.zeros([BLOCK_M], dtype=tl.float32) + 1.0
    acc = tl.zeros([BLOCK_M, HEAD_DIM], dtype=tl.float32)
    q = tl.load(q_ptrs)
    acc, l_i, m_i = _attn_fwd_inner(
        acc,
        l_i,
        m_i,
        q,
        k_ptrs,
        v_ptrs,
        sm_scale,
        stride_kn,
        stride_vn,
        start_m,
        seqlen_k,
        BLOCK_M,
        BLOCK_N,
        HEAD_DIM,
        CAUSAL,
    )
    acc = acc / l_i[:, None]
    lse = m_i + tl.math.log2(l_i) / 1.4426950408889634
    o_ptrs = (
        Out
        + off_hz * stride_oh
        + offs_m[:, None] * stride_om
        + offs_d[None, :] * stride_ok
    )
    tl.store(o_ptrs, acc.to(Out.dtype.element_ty))
    tl.store(Lse + off_hz * seqlen_q + offs_m, lse)

# config = {"BLOCK_M": 32, "BLOCK_N": 128, "HEAD_DIM": 128, "arch": "sm_100", "causal": true, "dtype": "bf16", "num_stages": 2, "num_warps": 8}
# arch = sm_100


// ===== COMPILED SASS (sm_100a) =====

	.target	sm_100a

	.elftype	@"ET_EXEC"


//--------------------- .note.nv.tkinfo           --------------------------
	.section	.note.nv.tkinfo,"",@"SHT_NOTE"
	.sectionflags	@"SHF_NOTE_NV_TKINFO"
	.tkinfo
        /*0018*/ 	.word	0x00000081
        /*0030*/ 	.string	""
        /*0030*/ 	.string	"ptxas-blackwell"
        /*0030*/ 	.string	"Cuda compilation tools, release 12.9, V12.9.86"
        /*0030*/ 	.string	"Build cuda_12.9.r12.9/compiler.36037853_0"
        /*0030*/ 	.string	"-v  -suppress-debug-info  -lineinfo  -arch sm_100a "



//--------------------- .note.nv.cuver            --------------------------
	.section	.note.nv.cuver,"",@"SHT_NOTE"
	.sectionflags	@"SHF_NOTE_NV_CUVER"
        /*0018*/ 	.short	0x0001
        /*001a*/ 	.short	0x0064
        /*001c*/ 	.short	0x0001
        /*001e*/ 	.short	0x0000
        /*0020*/ 	.short	0x0001
        /*0022*/ 	.short	0x0000


//--------------------- .nv.info                  --------------------------
	.section	.nv.info,"",@"SHT_CUDA_INFO"
	.align	4


	//----- nvinfo : EIATTR_REGCOUNT
	.align		4
        /*0000*/ 	.byte	0x04, 0x2f
        /*0002*/ 	.short	(.L_2 - .L_1)
	.align		4
.L_1:
        /*0004*/ 	.word	index@(attn_fwd)
        /*0008*/ 	.word	0x000000ff


	//----- nvinfo : EIATTR_FRAME_SIZE
	.align		4
.L_2:
        /*000c*/ 	.byte	0x04, 0x11
        /*000e*/ 	.short	(.L_4 - .L_3)
	.align		4
.L_3:
        /*0010*/ 	.word	index@(attn_fwd)
        /*0014*/ 	.word	0x00000218


	//----- nvinfo : EIATTR_MIN_STACK_SIZE
	.align		4
.L_4:
        /*0018*/ 	.byte	0x04, 0x12
        /*001a*/ 	.short	(.L_6 - .L_5)
	.align		4
.L_5:
        /*001c*/ 	.word	index@(attn_fwd)
        /*0020*/ 	.word	0x00000218
.L_6:


//--------------------- .nv.info.attn_fwd         --------------------------
	.section	.nv.info.attn_fwd,"",@"SHT_CUDA_INFO"
	.sectionflags	@""
	.align	4


	//----- nvinfo : EIATTR_CUDA_API_VERSION
	.align		4
        /*0000*/ 	.byte	0x04, 0x37
        /*0002*/ 	.short	(.L_8 - .L_7)
.L_7:
        /*0004*/ 	.word	0x00000081


	//----- nvinfo : EIATTR_KPARAM_INFO
	.align		4
.L_8:
        /*0008*/ 	.byte	0x04, 0x17
        /*000a*/ 	.short	(.L_10 - .L_9)
.L_9:
        /*000c*/ 	.word	0x00000000
        /*0010*/ 	.short	0x0019
        /*0012*/ 	.short	0x0080
        /*0014*/ 	.byte	0x00, 0xf4, 0x21, 0x00


	//----- nvinfo : EIATTR_KPARAM_INFO
	.align		4
.L_10:
        /*0018*/ 	.byte	0x04, 0x17
        /*001a*/ 	.short	(.L_12 - .L_11)
.L_11:
        /*001c*/ 	.word	0x00000000
        /*0020*/ 	.short	0x0018
        /*0022*/ 	.short	0x0078
        /*0024*/ 	.byte	0x00, 0xf4, 0x21, 0x00


	//----- nvinfo : EIATTR_KPARAM_INFO
	.align		4
.L_12:
        /*0028*/ 	.byte	0x04, 0x17
        /*002a*/ 	.short	(.L_14 - .L_13)
.L_13:
        /*002c*/ 	.word	0x00000000
        /*0030*/ 	.short	0x0017
        /*0032*/ 	.short	0x0070
        /*0034*/ 	.byte	0x00, 0xf0, 0x11, 0x00


	//----- nvinfo : EIATTR_KPARAM_INFO
	.align		4
.L_14:
        /*0038*/ 	.byte	0x04, 0x17
        /*003a*/ 	.short	(.L_16 - .L_15)
.L_15:
        /*003c*/ 	.word	0x00000000
        /*0040*/ 	.short	0x0016
        /*0042*/ 	.short	0x006c
        /*0044*/ 	.byte	0x00, 0xf0, 0x11, 0x00


	//----- nvinfo : EIATTR_KPARAM_INFO
	.align		4
.L_16:
        /*0048*/ 	.byte	0x04, 0x17
        /*004a*/ 	.short	(.L_18 - .L_17)
.L_17:
        /*004c*/ 	.word	0x00000000
        /*0050*/ 	.short	0x0015
        /*0052*/ 	.short	0x0068
        /*0054*/ 	.byte	0x00, 0xf0, 0x11, 0x00


	//----- nvinfo : EIATTR_KPARAM_INFO
	.align		4
.L_18:
        /*0058*/ 	.byte	0x04, 0x17
        /*005a*/ 	.short	(.L_20 - .L_19)
.L_19:
        /*005c*/ 	.word	0x00000000
        /*0060*/ 	.short	0x0014
        /*0062*/ 	.short	0x0064
        /*0064*/ 	.byte	0x00, 0xf0, 0x11, 0x00


	//----- nvinfo : EIATTR_KPARAM_INFO
	.align		4
.L_20:
        /*0068*/ 	.byte	0x04, 0x17
        /*006a*/ 	.short	(.L_22 - .L_21)
.L_21:
        /*006c*/ 	.word	0x00000000
        /*0070*/ 	.short	0x0013
        /*0072*/ 	.short	0x0060
        /*0074*/ 	.byte	0x00, 0xf0, 0x11, 0x00


	//----- nvinfo : EIATTR_KPARAM_INFO
	.align		4
.L_22:
        /*0078*/ 	.byte	0x04, 0x17
        /*007a*/ 	.short	(.L_24 - .L_23)
.L_23:
        /*007c*/ 	.word	0x00000000
        /*0080*/ 	.short	0x0012
        /*0082*/ 	.short	0x005c
        /*0084*/ 	.byte	0x00, 0xf0, 0x11, 0x00


	//----- nvinfo : EIATTR_KPARAM_INFO
	.align		4
.L_24:
        /*0088*/ 	.byte	0x04, 0x17
        /*008a*/ 	.short	(.L_26 - .L_25)
.L_25:
        /*008c*/ 	.word	0x00000000
        /*0090*/ 	.short	0x0011
        /*0092*/ 	.short	0x0058
        /*0094*/ 	.byte	0x00, 0xf0, 0x11, 0x00


	//----- nvinfo : EIATTR_KPARAM_INFO
	.align		4
.L_26:
        /*0098*/ 	.byte	0x04, 0x17
        /*009a*/ 	.short	(.L_28 - .L_27)
.L_27:
        /*009c*/ 	.word	0x00000000
        /*00a0*/ 	.short	0x0010
        /*00a2*/ 	.short	0x0054
        /*00a4*/ 	.byte	0x00, 0xf0, 0x11, 0x00


	//----- nvinfo : EIATTR_KPARAM_INFO
	.align		4
.L_28:
        /*00a8*/ 	.byte	0x04, 0x17
        /*00aa*/ 	.short	(.L_30 - .L_29)
.L_29:
        /*00ac*/ 	.word	0x00000000
        /*00b0*/ 	.short	0x000f
        /*00b2*/ 	.short	0x0050
        /*00b4*/ 	.byte	0x00, 0xf0, 0x11, 0x00


	//----- nvinfo : EIATTR_KPARAM_INFO
	.align		4
.L_30:
        /*00b8*/ 	.byte	0x04, 0x17
        /*00ba*/ 	.short	(.L_32 - .L_31)
.L_31:
        /*00bc*/ 	.word	0x00000000
        /*00c0*/ 	.short	0x000e
        /*00c2*/ 	.short	0x004c
        /*00c4*/ 	.byte	0x00, 0xf0, 0x11, 0x00


	//----- nvinfo : EIATTR_KPARAM_INFO
	.align		4
.L_32:
        /*00c8*/ 	.byte	0x04, 0x17
        /*00ca*/ 	.short	(.L_34 - .L_33)
.L_33:
        /*00cc*/ 	.word	0x00000000
        /*00d0*/ 	.short	0x000d
        /*00d2*/ 	.short	0x0048
        /*00d4*/ 	.byte	0x00, 0xf0, 0x11, 0x00


	//----- nvinfo : EIATTR_KPARAM_INFO
	.align		4
.L_34:
        /*00d8*/ 	.byte	0x04, 0x17
        /*00da*/ 	.short	(.L_36 - .L_35)
.L_35:
        /*00dc*/ 	.word	0x00000000
        /*00e0*/ 	.short	0x000c
        /*00e2*/ 	.short	0x0044
        /*00e4*/ 	.byte	0x00, 0xf0, 0x11, 0x00


	//----- nvinfo : EIATTR_KPARAM_INFO
	.align		4
.L_36:
        /*00e8*/ 	.byte	0x04, 0x17
        /*00ea*/ 	.short	(.L_38 - .L_37)
.L_37:
        /*00ec*/ 	.word	0x00000000
        /*00f0*/ 	.short	0x000b
        /*00f2*/ 	.short	0x0040
        /*00f4*/ 	.byte	0x00, 0xf0, 0x11, 0x00


	//----- nvinfo : EIATTR_KPARAM_INFO
	.align		4
.L_38:
        /*00f8*/ 	.byte	0x04, 0x17
        /*00fa*/ 	.short	(.L_40 - .L_39)
.L_39:
        /*00fc*/ 	.word	0x00000000
        /*0100*/ 	.short	0x000a
        /*0102*/ 	.short	0x003c
        /*0104*/ 	.byte	0x00, 0xf0, 0x11, 0x00


	//----- nvinfo : EIATTR_KPARAM_INFO
	.align		4
.L_40:
        /*0108*/ 	.byte	0x04, 0x17
        /*010a*/ 	.short	(.L_42 - .L_41)
.L_41:
        /*010c*/ 	.word	0x00000000
        /*0110*/ 	.short	0x0009
        /*0112*/ 	.short	0x0038
        /*0114*/ 	.byte	0x00, 0xf0, 0x11, 0x00


	//----- nvinfo : EIATTR_KPARAM_INFO
	.align		4
.L_42:
        /*0118*/ 	.byte	0x04, 0x17
        /*011a*/ 	.short	(.L_44 - .L_43)
.L_43:
        /*011c*/ 	.word	0x00000000
        /*0120*/ 	.short	0x0008
        /*0122*/ 	.short	0x0034
        /*0124*/ 	.byte	0x00, 0xf0, 0x11, 0x00


	//----- nvinfo : EIATTR_KPARAM_INFO
	.align		4
.L_44:
        /*0128*/ 	.byte	0x04, 0x17
        /*012a*/ 	.short	(.L_46 - .L_45)
.L_45:
        /*012c*/ 	.word	0x00000000
        /*0130*/ 	.short	0x0007
        /*0132*/ 	.short	0x0030
        /*0134*/ 	.byte	0x00, 0xf0, 0x11, 0x00


	//----- nvinfo : EIATTR_KPARAM_INFO
	.align		4
.L_46:
        /*0138*/ 	.byte	0x04, 0x17
        /*013a*/ 	.short	(.L_48 - .L_47)
.L_47:
        /*013c*/ 	.word	0x00000000
        /*0140*/ 	.short	0x0006
        /*0142*/ 	.short	0x002c
        /*0144*/ 	.byte	0x00, 0xf0, 0x11, 0x00


	//----- nvinfo : EIATTR_KPARAM_INFO
	.align		4
.L_48:
        /*0148*/ 	.byte	0x04, 0x17
        /*014a*/ 	.short	(.L_50 - .L_49)
.L_49:
        /*014c*/ 	.word	0x00000000
        /*0150*/ 	.short	0x0005
        /*0152*/ 	.short	0x0028
        /*0154*/ 	.byte	0x00, 0xf0, 0x11, 0x00


	//----- nvinfo : EIATTR_KPARAM_INFO
	.align		4
.L_50:
        /*0158*/ 	.byte	0x04, 0x17
        /*015a*/ 	.short	(.L_52 - .L_51)
.L_51:
        /*015c*/ 	.word	0x00000000
        /*0160*/ 	.short	0x0004
        /*0162*/ 	.short	0x0020
        /*0164*/ 	.byte	0x00, 0xf4, 0x21, 0x00


	//----- nvinfo : EIATTR_KPARAM_INFO
	.align		4
.L_52:
        /*0168*/ 	.byte	0x04, 0x17
        /*016a*/ 	.short	(.L_54 - .L_53)
.L_53:
        /*016c*/ 	.word	0x00000000
        /*0170*/ 	.short	0x0003
        /*0172*/ 	.short	0x0018
        /*0174*/ 	.byte	0x00, 0xf4, 0x21, 0x00


	//----- nvinfo : EIATTR_KPARAM_INFO
	.align		4
.L_54:
        /*0178*/ 	.byte	0x04, 0x17
        /*017a*/ 	.short	(.L_56 - .L_55)
.L_55:
        /*017c*/ 	.word	0x00000000
        /*0180*/ 	.short	0x0002
        /*0182*/ 	.short	0x0010
        /*0184*/ 	.byte	0x00, 0xf4, 0x21, 0x00


	//----- nvinfo : EIATTR_KPARAM_INFO
	.align		4
.L_56:
        /*0188*/ 	.byte	0x04, 0x17
        /*018a*/ 	.short	(.L_58 - .L_57)
.L_57:
        /*018c*/ 	.word	0x00000000
        /*0190*/ 	.short	0x0001
        /*0192*/ 	.short	0x0008
        /*0194*/ 	.byte	0x00, 0xf4, 0x21, 0x00


	//----- nvinfo : EIATTR_KPARAM_INFO
	.align		4
.L_58:
        /*0198*/ 	.byte	0x04, 0x17
        /*019a*/ 	.short	(.L_60 - .L_59)
.L_59:
        /*019c*/ 	.word	0x00000000
        /*01a0*/ 	.short	0x0000
        /*01a2*/ 	.short	0x0000
        /*01a4*/ 	.byte	0x00, 0xf4, 0x21, 0x00


	//----- nvinfo : EIATTR_SPARSE_MMA_MASK
	.align		4
.L_60:
        /*01a8*/ 	.byte	0x03, 0x50
        /*01aa*/ 	.short	0x0000


	//----- nvinfo : EIATTR_MAXREG_COUNT
	.align		4
        /*01ac*/ 	.byte	0x03, 0x1b
        /*01ae*/ 	.short	0x00ff


	//----- nvinfo : EIATTR_NUM_BARRIERS
	.align		4
        /*01b0*/ 	.byte	0x02, 0x4c
        /*01b2*/ 	.byte	0x01
	.zero		1


	//----- nvinfo : EIATTR_ANNOTATIONS
	.align		4
        /*01b4*/ 	.byte	0x04, 0x55
        /*01b6*/ 	.short	(.L_62 - .L_61)


	//   ....[0]....
.L_61:
        /*01b8*/ 	.word	0x00000001
        /*01bc*/ 	.byte	0x50, 0x0c, 0x00, 0x00, 0x01, 0x00, 0x00, 0x00, 0x90, 0x0c, 0x00, 0x00, 0x01, 0x00, 0x00, 0x00
        /* <DEDUP_REMOVED lines=65> */
        /*05dc*/ 	.byte	0x00, 0x54, 0x00, 0x00, 0x01, 0x00, 0x00, 0x00, 0x10, 0x54, 0x00, 0x00


	//----- nvinfo : EIATTR_COOP_GROUP_MASK_REGIDS
	.align		4
.L_62:
        /*05e8*/ 	.byte	0x04, 0x29
        /*05ea*/ 	.short	(.L_64 - .L_63)


	//   ....[0]....
.L_63:
        /*05ec*/ 	.word	0xffffffff


	//   ....[1]....
        /*05f0*/ 	.word	0xffffffff


	//   ....[2]....
        /*05f4*/ 	.word	0xffffffff


	//   ....[3]....
        /*05f8*/ 	.word	0xffffffff


	//   ....[4]....
        /*05fc*/ 	.word	0xffffffff


	//   ....[5]....
        /*0600*/ 	.word	0xffffffff


	//   ....[6]....
        /*0604*/ 	.word	0xffffffff


	//   ....[7]....
        /*0608*/ 	.word	0xffffffff


	//   ....[8]....
        /*060c*/ 	.word	0xffffffff


	//   ....[9]....
        /*0610*/ 	.word	0xffffffff


	//   ....[10]....
        /*0614*/ 	.word	0xffffffff


	//   ....[11]....
        /*0618*/ 	.word	0xffffffff


	//   ....[12]....
        /*061c*/ 	.word	0xffffffff


	//   ....[13]....
        /*0620*/ 	.word	0xffffffff


	//   ....[14]....
        /*0624*/ 	.word	0xffffffff


	//   ....[15]....
        /*0628*/ 	.word	0xffffffff


	//   ....[16]....
        /*062c*/ 	.word	0xffffffff


	//   ....[17]....
        /*0630*/ 	.word	0xffffffff


	//   ....[18]....
        /*0634*/ 	.word	0xffffffff


	//   ....[19]....
        /*0638*/ 	.word	0xffffffff


	//   ....[20]....
        /*063c*/ 	.word	0xffffffff


	//   ....[21]....
        /*0640*/ 	.word	0xffffffff


	//----- nvinfo : EIATTR_COOP_GROUP_INSTR_OFFSETS
	.align		4
.L_64:
        /*0644*/ 	.byte	0x04, 0x28
        /*0646*/ 	.short	(.L_66 - .L_65)


	//   ....[0]....
.L_65:
        /*0648*/ 	.word	0x00003e80


	//   ....[1]....
        /*064c*/ 	.word	0x00003e90


	//   ....[2]....
        /*0650*/ 	.word	0x00003ea0


	//   ....[3]....
        /*0654*/ 	.word	0x00003eb0


	//   ....[4]....
        /*0658*/ 	.word	0x00003f00


	//   ....[5]....
        /*065c*/ 	.word	0x00003f10


	//   ....[6]....
        /*0660*/ 	.word	0x00003f20


	//   ....[7]....
        /*0664*/ 	.word	0x00003f30


	//   ....[8]....
        /*0668*/ 	.word	0x000040c0


	//   ....[9]....
        /*066c*/ 	.word	0x000040e0


	//   ....[10]....
        /*0670*/ 	.word	0x00004100


	//   ....[11]....
        /*0674*/ 	.word	0x00004400


	//   ....[12]....
        /*0678*/ 	.word	0x00004570


	//   ....[13]....
        /*067c*/ 	.word	0x000045e0


	//   ....[14]....
        /*0680*/ 	.word	0x00004660


	//   ....[15]....
        /*0684*/ 	.word	0x00004690


	//   ....[16]....
        /*0688*/ 	.word	0x000046b0


	//   ....[17]....
        /*068c*/ 	.word	0x000046f0


	//   ....[18]....
        /*0690*/ 	.word	0x00004710


	//   ....[19]....
        /*0694*/ 	.word	0x000048f0


	//   ....[20]....
        /*0698*/ 	.word	0x00004970


	//   ....[21]....
        /*069c*/ 	.word	0x000049f0


	//----- nvinfo : EIATTR_VRC_CTA_INIT_COUNT
	.align		4
.L_66:
        /*06a0*/ 	.byte	0x02, 0x4a
	.zero		1
	.zero		1


	//----- nvinfo : EIATTR_EXIT_INSTR_OFFSETS
	.align		4
        /*06a4*/ 	.byte	0x04, 0x1c
        /*06a6*/ 	.short	(.L_68 - .L_67)


	//   ....[0]....
.L_67:
        /*06a8*/ 	.word	0x00007590


	//   ....[1]....
        /*06ac*/ 	.word	0x000075c0


	//----- nvinfo : EIATTR_REQNTID
	.align		4
.L_68:
        /*06b0*/ 	.byte	0x04, 0x10
        /*06b2*/ 	.short	(.L_70 - .L_69)
.L_69:
        /*06b4*/ 	.word	0x00000100
        /*06b8*/ 	.word	0x00000001
        /*06bc*/ 	.word	0x00000001


	//----- nvinfo : EIATTR_CRS_STACK_SIZE
	.align		4
.L_70:
        /*06c0*/ 	.byte	0x04, 0x1e
        /*06c2*/ 	.short	(.L_72 - .L_71)
.L_71:
        /*06c4*/ 	.word	0x00000000


	//----- nvinfo : EIATTR_CBANK_PARAM_SIZE
	.align		4
.L_72:
        /*06c8*/ 	.byte	0x03, 0x19
        /*06ca*/ 	.short	0x0088


	//----- nvinfo : EIATTR_PARAM_CBANK
	.align		4
        /*06cc*/ 	.byte	0x04, 0x0a
        /*06ce*/ 	.short	(.L_74 - .L_73)
	.align		4
.L_73:
        /*06d0*/ 	.word	index@(.nv.constant0.attn_fwd)
        /*06d4*/ 	.short	0x0380
        /*06d6*/ 	.short	0x0088


	//----- nvinfo : EIATTR_SW_WAR
	.align		4
.L_74:
        /*06d8*/ 	.byte	0x04, 0x36
        /*06da*/ 	.short	(.L_76 - .L_75)
.L_75:
        /*06dc*/ 	.word	0x00000008
.L_76:


//--------------------- .nv.compat                --------------------------
	.section	.nv.compat,"",@"SHT_CUDA_COMPAT_INFO"
	.align	4
        /*0000*/ 	.byte	0x02, 0x02, 0x01, 0x00, 0x02, 0x05, 0x05, 0x00, 0x02, 0x03, 0x00, 0x00, 0x02, 0x06, 0x01, 0x00


//--------------------- .nv.callgraph             --------------------------
	.section	.nv.callgraph,"",@"SHT_CUDA_CALLGRAPH"
	.align	4
	.sectionentsize	8
	.align		4
        /*0000*/ 	.word	0x00000000
	.align		4
        /*0004*/ 	.word	0xffffffff
	.align		4
        /*0008*/ 	.word	0x00000000
	.align		4
        /*000c*/ 	.word	0xfffffffe
	.align		4
        /*0010*/ 	.word	0x00000000
	.align		4
        /*0014*/ 	.word	0xfffffffd
	.align		4
        /*0018*/ 	.word	0x00000000
	.align		4
        /*001c*/ 	.word	0xfffffffc


//--------------------- .nv.constant4             --------------------------
	.section	.nv.constant4,"a",@progbits
	.align	8
	.align		8
.nv.constant4:
        /*0000*/ 	.dword	_$_str


//--------------------- .text.attn_fwd            --------------------------
	.section	.text.attn_fwd,"ax",@progbits
	.align	128
        .global         attn_fwd
        .type           attn_fwd,@function
        .size           attn_fwd,(.L_x_11 - attn_fwd)
        .other          attn_fwd,@"STO_CUDA_ENTRY STV_DEFAULT"
attn_fwd:
.text.attn_fwd:
[----:B------:R-:W0:Y:S01]  /*0000*/  LDC R1, c[0x0][0x37c] ;  /* 0x0000df00ff017b82 */ /* 0x000e220000000800 */
[----:B------:R-:W1:Y:S07]  /*0010*/  S2R R103, SR_CTAID.X ;  /* 0x0000000000677919 */ /* 0x000e6e0000002500 */
[----:B------:R-:W2:Y:S01]  /*0020*/  S2UR UR12, SR_CTAID.Y ;  /* 0x00000000000c79c3 */ /* 0x000ea20000002600 */
[----:B------:R-:W2:Y:S01]  /*0030*/  LDCU.64 UR4, c[0x0][0x3b0] ;  /* 0x00007600ff0477ac */ /* 0x000ea20008000a00 */
[----:B0-----:R-:W-:Y:S01]  /*0040*/  VIADD R1, R1, 0xfffffde8 ;  /* 0xfffffde801017836 */ /* 0x001fe20000000000 */
[----:B------:R-:W0:Y:S01]  /*0050*/  S2R R102, SR_TID.X ;  /* 0x0000000000667919 */ /* 0x000e220000002100 */
[----:B------:R-:W3:Y:S04]  /*0060*/  LDCU.64 UR10, c[0x0][0x358] ;  /* 0x00006b00ff0a77ac */ /* 0x000ee80008000a00 */
[----:B------:R-:W4:Y:S08]  /*0070*/  LDC R29, c[0x0][0x3b8] ;  /* 0x0000ee00ff1d7b82 */ /* 0x000f300000000800 */
[----:B------:R-:W5:Y:S01]  /*0080*/  LDC.64 R26, c[0x0][0x380] ;  /* 0x0000e000ff1a7b82 */ /* 0x000f620000000a00 */
[----:B--2---:R-:W-:-:S04]  /*0090*/  UIMAD UR4, UR12, UR4, URZ ;  /* 0x000000040c0472a4 */ /* 0x004fc8000f8e02ff */
[----:B------:R-:W-:Y:S01]  /*00a0*/  USHF.L.U32 UR6, UR4, 0x1, URZ ;  /* 0x0000000104067899 */ /* 0x000fe200080006ff */
[----:B-1----:R-:W-:Y:S01]  /*00b0*/  IMAD.SHL.U32 R103, R103, 0x20, RZ ;  /* 0x0000002067677824 */ /* 0x002fe200078e00ff */
[----:B0-----:R-:W-:-:S04]  /*00c0*/  SHF.R.U32.HI R2, RZ, 0x5, R102 ;  /* 0x00000005ff027819 */ /* 0x001fc80000011666 */
[----:B------:R-:W-:Y:S02]  /*00d0*/  LOP3.LUT R0, R103, 0x1f, R102, 0xf8, !PT ;  /* 0x0000001f67007812 */ /* 0x000fe400078ef866 */
[----:B------:R-:W-:-:S03]  /*00e0*/  SGXT.U32 R2, R2, 0x3 ;  /* 0x000000030202781a */ /* 0x000fc60000000000 */
[----:B------:R-:W-:Y:S01]  /*00f0*/  IMAD R0, R0, UR5, RZ ;  /* 0x0000000500007c24 */ /* 0x000fe2000f8e02ff */
[----:B------:R-:W-:Y:S01]  /*0100*/  UIMAD.WIDE UR4, UR4, 0x2, URZ ;  /* 0x00000002040478a5 */ /* 0x000fe2000f8e02ff */
[----:B----4-:R-:W-:Y:S02]  /*0110*/  IMAD R5, R2, R29, RZ ;  /* 0x0000001d02057224 */ /* 0x010fe400078e02ff */
[C---:B------:R-:W-:Y:S02]  /*0120*/  IMAD.SHL.U32 R3, R0.reuse, 0x2, RZ ;  /* 0x0000000200037824 */ /* 0x040fe400078e00ff */
[----:B------:R-:W-:-:S03]  /*0130*/  IMAD.HI R0, R0, 0x2, RZ ;  /* 0x0000000200007827 */ /* 0x000fc600078e02ff */
[----:B-----5:R-:W-:Y:S01]  /*0140*/  IADD3 R25, P0, P1, R3, UR6, R26 ;  /* 0x0000000603197c10 */ /* 0x020fe2000f91e01a */
[----:B------:R-:W-:-:S03]  /*0150*/  IMAD R7, R29, 0x8, R5 ;  /* 0x000000081d077824 */ /* 0x000fc600078e0205 */
[----:B------:R-:W-:Y:S01]  /*0160*/  IADD3.X R27, PT, PT, R0, UR5, R27, P0, P1 ;  /* 0x00000005001b7c10 */ /* 0x000fe200087e241b */
[----:B------:R-:W-:Y:S01]  /*0170*/  IMAD R0, R29, 0x8, R7 ;  /* 0x000000081d007824 */ /* 0x000fe200078e0207 */
[-C--:B------:R-:W-:Y:S02]  /*0180*/  LEA R2, P0, R5, R25.reuse, 0x1 ;  /* 0x0000001905027211 */ /* 0x080fe400078008ff */
[----:B------:R-:W-:Y:S01]  /*0190*/  LEA R4, P1, R7, R25, 0x1 ;  /* 0x0000001907047211 */ /* 0x000fe200078208ff */
[----:B------:R-:W-:Y:S01]  /*01a0*/  IMAD R9, R29, 0x8, R0 ;  /* 0x000000081d097824 */ /* 0x000fe200078e0200 */
[----:B------:R-:W-:Y:S02]  /*01b0*/  LEA.HI.X.SX32 R3, R5, R27, 0x1, P0 ;  /* 0x0000001b05037211 */ /* 0x000fe400000f0eff */
[C---:B------:R-:W-:Y:S02]  /*01c0*/  LEA R6, P0, R0.reuse, R25, 0x1 ;  /* 0x0000001900067211 */ /* 0x040fe400078008ff */
[-C--:B------:R-:W-:Y:S01]  /*01d0*/  LEA.HI.X.SX32 R5, R7, R27.reuse, 0x1, P1 ;  /* 0x0000001b07057211 */ /* 0x080fe200008f0eff */
[----:B---3--:R0:W2:Y:S01]  /*01e0*/  LDG.E.U16 R15, desc[UR10][R2.64] ;  /* 0x0000000a020f7981 */ /* 0x0080a2000c1e1500 */
[----:B------:R-:W-:Y:S01]  /*01f0*/  LEA.HI.X.SX32 R7, R0, R27, 0x1, P0 ;  /* 0x0000001b00077211 */ /* 0x000fe200000f0eff */
[----:B------:R-:W-:Y:S01]  /*0200*/  IMAD R0, R29, 0x8, R9 ;  /* 0x000000081d007824 */ /* 0x000fe200078e0209 */
[----:B------:R-:W-:Y:S01]  /*0210*/  LEA R8, P0, R9, R25, 0x1 ;  /* 0x0000001909087211 */ /* 0x000fe200078008ff */
[----:B------:R1:W3:Y:S02]  /*0220*/  LDG.E.U16 R16, desc[UR10][R4.64] ;  /* 0x0000000a04107981 */ /* 0x0002e4000c1e1500 */
[----:B------:R-:W-:Y:S01]  /*0230*/  IMAD R13, R29, 0x8, R0 ;  /* 0x000000081d0d7824 */ /* 0x000fe200078e0200 */
[----:B------:R-:W-:Y:S01]  /*0240*/  LEA.HI.X.SX32 R9, R9, R27, 0x1, P0 ;  /* 0x0000001b09097211 */ /* 0x000fe200000f0eff */
[----:B------:R-:W4:Y:S01]  /*0250*/  LDG.E.U16 R17, desc[UR10][R6.64] ;  /* 0x0000000a06117981 */ /* 0x000f22000c1e1500 */
[----:B------:R-:W-:-:S03]  /*0260*/  LEA R10, P0, R0, R25, 0x1 ;  /* 0x00000019000a7211 */ /* 0x000fc600078008ff */
[----:B------:R5:W2:Y:S01]  /*0270*/  LDG.E.U16 R18, desc[UR10][R8.64] ;  /* 0x0000000a08127981 */ /* 0x000aa2000c1e1500 */
[----:B------:R-:W-:Y:S01]  /*0280*/  LEA.HI.X.SX32 R11, R0, R27, 0x1, P0 ;  /* 0x0000001b000b7211 */ /* 0x000fe200000f0eff */
[----:B------:R-:W-:Y:S01]  /*0290*/  IMAD R0, R29, 0x8, R13 ;  /* 0x000000081d007824 */ /* 0x000fe200078e020d */
[----:B0-----:R-:W-:-:S03]  /*02a0*/  LEA R2, P0, R13, R25, 0x1 ;  /* 0x000000190d027211 */ /* 0x001fc600078008ff */
[----:B------:R0:W3:Y:S01]  /*02b0*/  LDG.E.U16 R19, desc[UR10][R10.64] ;  /* 0x0000000a0a137981 */ /* 0x0000e2000c1e1500 */
[C---:B------:R-:W-:Y:S02]  /*02c0*/  LEA R12, P1, R0.reuse, R25, 0x1 ;  /* 0x00000019000c7211 */ /* 0x040fe400078208ff */
[----:B------:R-:W-:Y:S02]  /*02d0*/  LEA R14, R29, R0, 0x3 ;  /* 0x000000001d0e7211 */ /* 0x000fe400078e18ff */
[-C--:B------:R-:W-:Y:S02]  /*02e0*/  LEA.HI.X.SX32 R3, R13, R27.reuse, 0x1, P0 ;  /* 0x0000001b0d037211 */ /* 0x080fe400000f0eff */
[----:B------:R-:W-:Y:S01]  /*02f0*/  LEA.HI.X.SX32 R13, R0, R27, 0x1, P1 ;  /* 0x0000001b000d7211 */ /* 0x000fe200008f0eff */
[C---:B------:R-:W-:Y:S01]  /*0300*/  IMAD R0, R29.reuse, 0x8, R14 ;  /* 0x000000081d007824 */ /* 0x040fe200078e020e */
[C---:B-1----:R-:W-:Y:S01]  /*0310*/  LEA R4, P0, R14.reuse, R25, 0x1 ;  /* 0x000000190e047211 */ /* 0x042fe200078008ff */
[----:B------:R1:W4:Y:S03]  /*0320*/  LDG.E.U16 R20, desc[UR10][R2.64] ;  /* 0x0000000a02147981 */ /* 0x000326000c1e1500 */
[----:B------:R-:W-:Y:S01]  /*0330*/  LEA.HI.X.SX32 R5, R14, R27, 0x1, P0 ;  /* 0x0000001b0e057211 */ /* 0x000fe200000f0eff */
[C---:B-----5:R-:W-:Y:S01]  /*0340*/  IMAD R9, R29.reuse, 0x8, R0 ;  /* 0x000000081d097824 */ /* 0x060fe200078e0200 */
[C---:B------:R-:W-:Y:S01]  /*0350*/  LEA R6, P0, R0.reuse, R25, 0x1 ;  /* 0x0000001900067211 */ /* 0x040fe200078008ff */
[----:B------:R5:W4:Y:S03]  /*0360*/  LDG.E.U16 R21, desc[UR10][R12.64] ;  /* 0x0000000a0c157981 */ /* 0x000b26000c1e1500 */
[----:B------:R-:W-:Y:S01]  /*0370*/  LEA.HI.X.SX32 R7, R0, R27, 0x1, P0 ;  /* 0x0000001b00077211 */ /* 0x000fe200000f0eff */
[----:B------:R-:W-:Y:S01]  /*0380*/  IMAD R0, R29, 0x8, R9 ;  /* 0x000000081d007824 */ /* 0x000fe200078e0209 */
[-C--:B------:R-:W-:Y:S01]  /*0390*/  LEA R8, P0, R9, R25.reuse, 0x1 ;  /* 0x0000001909087211 */ /* 0x080fe200078008ff */
[----:B------:R5:W4:Y:S02]  /*03a0*/  LDG.E.U16 R22, desc[UR10][R4.64] ;  /* 0x0000000a04167981 */ /* 0x000b24000c1e1500 */
[----:B------:R-:W-:Y:S01]  /*03b0*/  IMAD R14, R29, 0x8, R0 ;  /* 0x000000081d0e7824 */ /* 0x000fe200078e0200 */
[----:B0-----:R-:W-:Y:S01]  /*03c0*/  LEA R10, P1, R0, R25, 0x1 ;  /* 0x00000019000a7211 */ /* 0x001fe200078208ff */
[----:B------:R0:W4:Y:S01]  /*03d0*/  LDG.E.U16 R23, desc[UR10][R6.64] ;  /* 0x0000000a06177981 */ /* 0x000122000c1e1500 */
[----:B------:R-:W-:-:S02]  /*03e0*/  LEA.HI.X.SX32 R9, R9, R27, 0x1, P0 ;  /* 0x0000001b09097211 */ /* 0x000fc400000f0eff */
[----:B------:R-:W-:Y:S01]  /*03f0*/  LEA.HI.X.SX32 R11, R0, R27, 0x1, P1 ;  /* 0x0000001b000b7211 */ /* 0x000fe200008f0eff */
[C---:B------:R-:W-:Y:S01]  /*0400*/  IMAD R0, R29.reuse, 0x8, R14 ;  /* 0x000000081d007824 */ /* 0x040fe200078e020e */
[C---:B-1----:R-:W-:Y:S01]  /*0410*/  LEA R2, P0, R14.reuse, R25, 0x1 ;  /* 0x000000190e027211 */ /* 0x042fe200078008ff */
[----:B------:R1:W4:Y:S02]  /*0420*/  LDG.E.U16 R24, desc[UR10][R8.64] ;  /* 0x0000000a08187981 */ /* 0x000324000c1e1500 */
[C---:B-----5:R-:W-:Y:S01]  /*0430*/  IMAD R13, R29.reuse, 0x8, R0 ;  /* 0x000000081d0d7824 */ /* 0x060fe200078e0200 */
[----:B------:R-:W-:Y:S01]  /*0440*/  LEA.HI.X.SX32 R3, R14, R27, 0x1, P0 ;  /* 0x0000001b0e037211 */ /* 0x000fe200000f0eff */
[----:B------:R5:W4:Y:S01]  /*0450*/  LDG.E.U16 R10, desc[UR10][R10.64] ;  /* 0x0000000a0a0a7981 */ /* 0x000b22000c1e1500 */
[C---:B------:R-:W-:Y:S01]  /*0460*/  LEA R4, P0, R0.reuse, R25, 0x1 ;  /* 0x0000001900047211 */ /* 0x040fe200078008ff */
[C---:B------:R-:W-:Y:S02]  /*0470*/  IMAD R14, R29.reuse, 0x8, R13 ;  /* 0x000000081d0e7824 */ /* 0x040fe400078e020d */
[----:B------:R5:W4:Y:S01]  /*0480*/  LDG.E.U16 R2, desc[UR10][R2.64] ;  /* 0x0000000a02027981 */ /* 0x000b22000c1e1500 */
[----:B------:R-:W-:Y:S01]  /*0490*/  LEA.HI.X.SX32 R5, R0, R27, 0x1, P0 ;  /* 0x0000001b00057211 */ /* 0x000fe200000f0eff */
[----:B------:R-:W-:Y:S01]  /*04a0*/  IMAD R0, R29, 0x8, R14 ;  /* 0x000000081d007824 */ /* 0x000fe200078e020e */
[----:B0-----:R-:W-:-:S03]  /*04b0*/  LEA R6, P0, R13, R25, 0x1 ;  /* 0x000000190d067211 */ /* 0x001fc600078008ff */
[----:B------:R-:W4:Y:S01]  /*04c0*/  LDG.E.U16 R4, desc[UR10][R4.64] ;  /* 0x0000000a04047981 */ /* 0x000f22000c1e1500 */
[----:B------:R-:W-:Y:S02]  /*04d0*/  LEA.HI.X.SX32 R7, R13, R27, 0x1, P0 ;  /* 0x0000001b0d077211 */ /* 0x000fe400000f0eff */
[----:B-1----:R-:W-:-:S03]  /*04e0*/  LEA R8, P0, R0, R25, 0x1 ;  /* 0x0000001900087211 */ /* 0x002fc600078008ff */
[----:B------:R-:W4:Y:S01]  /*04f0*/  LDG.E.U16 R6, desc[UR10][R6.64] ;  /* 0x0000000a06067981 */ /* 0x000f22000c1e1500 */
[----:B------:R-:W-:-:S05]  /*0500*/  LEA.HI.X.SX32 R9, R0, R27, 0x1, P0 ;  /* 0x0000001b00097211 */ /* 0x000fca00000f0eff */
[----:B------:R-:W4:Y:S01]  /*0510*/  LDG.E.U16 R8, desc[UR10][R8.64] ;  /* 0x0000000a08087981 */ /* 0x000f22000c1e1500 */
[----:B------:R-:W-:-:S04]  /*0520*/  LEA R12, P1, R14, R25, 0x1 ;  /* 0x000000190e0c7211 */ /* 0x000fc800078208ff */
[----:B------:R-:W-:-:S05]  /*0530*/  LEA.HI.X.SX32 R13, R14, R27, 0x1, P1 ;  /* 0x0000001b0e0d7211 */ /* 0x000fca00008f0eff */
[----:B------:R0:W4:Y:S01]  /*0540*/  LDG.E.U16 R0, desc[UR10][R12.64] ;  /* 0x0000000a0c007981 */ /* 0x000122000c1e1500 */
[----:B------:R-:W1:Y:S01]  /*0550*/  S2UR UR8, SR_CgaCtaId ;  /* 0x00000000000879c3 */ /* 0x000e620000008800 */
[C---:B-----5:R-:W-:Y:S01]  /*0560*/  LOP3.LUT R11, R102.reuse, 0xc0, RZ, 0xc0, !PT ;  /* 0x000000c0660b7812 */ /* 0x060fe200078ec0ff */
[----:B------:R-:W-:Y:S01]  /*0570*/  UMOV UR4, 0x400 ;  /* 0x0000040000047882 */ /* 0x000fe20000000000 */
[----:B------:R-:W-:Y:S02]  /*0580*/  IMAD.SHL.U32 R3, R102, 0x2, RZ ;  /* 0x0000000266037824 */ /* 0x000fe400078e00ff */
[----:B------:R-:W-:-:S04]  /*0590*/  SHF.R.U32.HI R14, RZ, 0x2, R11 ;  /* 0x00000002ff0e7819 */ /* 0x000fc8000001160b */
[----:B------:R-:W-:Y:S01]  /*05a0*/  LOP3.LUT R3, R14, 0x1fe, R3, 0x78, !PT ;  /* 0x000001fe0e037812 */ /* 0x000fe200078e7803 */
[----:B------:R-:W-:Y:S01]  /*05b0*/  VIADD R28, R103, 0x20 ;  /* 0x00000020671c7836 */ /* 0x000fe20000000000 */
[----:B-1----:R-:W-:-:S04]  /*05c0*/  ULEA UR8, UR8, UR4, 0x18 ;  /* 0x0000000408087291 */ /* 0x002fc8000f8ec0ff */
[----:B------:R-:W-:Y:S01]  /*05d0*/  ISETP.GE.AND P0, PT, R28, 0x1, PT ;  /* 0x000000011c00780c */ /* 0x000fe20003f06270 */
[----:B0-----:R-:W-:Y:S01]  /*05e0*/  IMAD.MOV.U32 R13, RZ, RZ, -0x800000 ;  /* 0xff800000ff0d7424 */ /* 0x001fe200078e00ff */
[----:B------:R-:W-:Y:S01]  /*05f0*/  MOV R12, 0xff800000 ;  /* 0xff800000000c7802 */ /* 0x000fe20000000f00 */
[----:B------:R-:W-:Y:S01]  /*0600*/  IMAD.MOV.U32 R100, RZ, RZ, -0x800000 ;  /* 0xff800000ff647424 */ /* 0x000fe200078e00ff */
[----:B------:R-:W-:Y:S01]  /*0610*/  CS2R R84, SRZ ;  /* 0x0000000000547805 */ /* 0x000fe2000001ff00 */
[----:B------:R-:W-:Y:S01]  /*0620*/  IMAD.MOV.U32 R101, RZ, RZ, -0x800000 ;  /* 0xff800000ff657424 */ /* 0x000fe200078e00ff */
[----:B------:R-:W-:Y:S01]  /*0630*/  CS2R R86, SRZ ;  /* 0x0000000000567805 */ /* 0x000fe2000001ff00 */
[----:B------:R-:W-:Y:S01]  /*0640*/  IMAD.MOV.U32 R14, RZ, RZ, 0x3f800000 ;  /* 0x3f800000ff0e7424 */ /* 0x000fe200078e00ff */
[----:B------:R-:W-:Y:S02]  /*0650*/  CS2R R88, SRZ ;  /* 0x0000000000587805 */ /* 0x000fe4000001ff00 */
[----:B------:R-:W-:-:S02]  /*0660*/  CS2R R90, SRZ ;  /* 0x00000000005a7805 */ /* 0x000fc4000001ff00 */
[----:B------:R-:W-:Y:S02]  /*0670*/  CS2R R92, SRZ ;  /* 0x00000000005c7805 */ /* 0x000fe4000001ff00 */
[----:B------:R-:W-:Y:S02]  /*0680*/  CS2R R94, SRZ ;  /* 0x00000000005e7805 */ /* 0x000fe4000001ff00 */
[----:B------:R-:W-:Y:S02]  /*0690*/  CS2R R96, SRZ ;  /* 0x0000000000607805 */ /* 0x000fe4000001ff00 */
[----:B------:R-:W-:Y:S02]  /*06a0*/  CS2R R98, SRZ ;  /* 0x0000000000627805 */ /* 0x000fe4000001ff00 */
[C---:B------:R-:W-:Y:S02]  /*06b0*/  LOP3.LUT R105, R102.reuse, 0xff, RZ, 0xc0, !PT ;  /* 0x000000ff66697812 */ /* 0x040fe400078ec0ff */
[----:B------:R-:W-:Y:S01]  /*06c0*/  LOP3.LUT R104, R102, 0x1c, RZ, 0xc0, !PT ;  /* 0x0000001c66687812 */ /* 0x000fe200078ec0ff */
[----:B--2---:R-:W-:Y:S04]  /*06d0*/  STS.U16 [R3+UR8+0x8600], R18 ;  /* 0x0086001203007988 */ /* 0x004fe80008000408 */
[----:B---3--:R-:W-:Y:S04]  /*06e0*/  STS.U16 [R3+UR8+0x8800], R19 ;  /* 0x0088001303007988 */ /* 0x008fe80008000408 */
[----:B----4-:R-:W-:Y:S04]  /*06f0*/  STS.U16 [R3+UR8+0x8a00], R20 ;  /* 0x008a001403007988 */ /* 0x010fe80008000408 */
[----:B------:R-:W-:Y:S04]  /*0700*/  STS.U16 [R3+UR8+0x8c00], R21 ;  /* 0x008c001503007988 */ /* 0x000fe80008000408 */
[----:B------:R-:W-:Y:S04]  /*0710*/  STS.U16 [R3+UR8+0x8e00], R22 ;  /* 0x008e001603007988 */ /* 0x000fe80008000408 */
[----:B------:R-:W-:Y:S04]  /*0720*/  STS.U16 [R3+UR8+0x9000], R23 ;  /* 0x0090001703007988 */ /* 0x000fe80008000408 */
[----:B------:R-:W-:Y:S04]  /*0730*/  STS.U16 [R3+UR8+0x9200], R24 ;  /* 0x0092001803007988 */ /* 0x000fe80008000408 */
[----:B------:R-:W-:Y:S04]  /*0740*/  STS.U16 [R3+UR8+0x9400], R10 ;  /* 0x0094000a03007988 */ /* 0x000fe80008000408 */
[----:B------:R-:W-:Y:S04]  /*0750*/  STS.U16 [R3+UR8+0x9800], R4 ;  /* 0x0098000403007988 */ /* 0x000fe80008000408 */
[----:B------:R-:W-:Y:S04]  /*0760*/  STS.U16 [R3+UR8+0x9a00], R6 ;  /* 0x009a000603007988 */ /* 0x000fe80008000408 */
[----:B------:R-:W-:Y:S04]  /*0770*/  STS.U16 [R3+UR8+0x9e00], R8 ;  /* 0x009e000803007988 */ /* 0x000fe80008000408 */
[----:B------:R0:W-:Y:S04]  /*0780*/  STS.U16 [R3+UR8+0x8000], R15 ;  /* 0x0080000f03007988 */ /* 0x0001e80008000408 */
[----:B------:R1:W-:Y:S04]  /*0790*/  STS.U16 [R3+UR8+0x8200], R16 ;  /* 0x0082001003007988 */ /* 0x0003e80008000408 */
[----:B------:R2:W-:Y:S01]  /*07a0*/  STS.U16 [R3+UR8+0x8400], R17 ;  /* 0x0084001103007988 */ /* 0x0005e20008000408 */
[----:B0-----:R-:W-:-:S03]  /*07b0*/  IMAD.MOV.U32 R15, RZ, RZ, 0x3f800000 ;  /* 0x3f800000ff0f7424 */ /* 0x001fc600078e00ff */
[----:B------:R0:W-:Y:S01]  /*07c0*/  STS.U16 [R3+UR8+0x9600], R2 ;  /* 0x0096000203007988 */ /* 0x0001e20008000408 */
[----:B-1----:R-:W-:-:S03]  /*07d0*/  IMAD.MOV.U32 R16, RZ, RZ, 0x3f800000 ;  /* 0x3f800000ff107424 */ /* 0x002fc600078e00ff */
[----:B------:R1:W-:Y:S01]  /*07e0*/  STS.U16 [R3+UR8+0x9c00], R0 ;  /* 0x009c000003007988 */ /* 0x0003e20008000408 */
[----:B--2---:R-:W-:Y:S01]  /*07f0*/  IMAD.MOV.U32 R17, RZ, RZ, 0x3f800000 ;  /* 0x3f800000ff117424 */ /* 0x004fe200078e00ff */
[C---:B0-----:R-:W-:Y:S02]  /*0800*/  LOP3.LUT R2, R102.reuse, 0x3, RZ, 0xc0, !PT ;  /* 0x0000000366027812 */ /* 0x041fe400078ec0ff */
[----:B-1----:R-:W-:Y:S01]  /*0810*/  LOP3.LUT R0, R102, 0xe0, RZ, 0xc0, !PT ;  /* 0x000000e066007812 */ /* 0x002fe200078ec0ff */
[----:B------:R-:W-:Y:S06]  /*0820*/  @!P0 BRA `(.L_x_0) ;  /* 0x0000005800108947 */ /* 0x000fec0003800000 */
[----:B------:R-:W0:Y:S01]  /*0830*/  LDC.64 R10, c[0x0][0x3c0] ;  /* 0x0000f000ff0a7b82 */ /* 0x000e220000000a00 */
[----:B------:R-:W-:Y:S01]  /*0840*/  SHF.R.U32.HI R113, RZ, 0x7, R102 ;  /* 0x00000007ff717819 */ /* 0x000fe20000011666 */
[----:B------:R-:W1:Y:S01]  /*0850*/  LDCU UR6, c[0x0][0x3c8] ;  /* 0x00007900ff0677ac */ /* 0x000e620008000800 */
[----:B------:R-:W-:Y:S01]  /*0860*/  ISETP.NE.U32.AND P0, PT, R2, RZ, PT ;  /* 0x000000ff0200720c */ /* 0x000fe20003f05070 */
[C---:B------:R-:W-:Y:S01]  /*0870*/  IMAD.SHL.U32 R3, R102.reuse, 0x100, RZ ;  /* 0x0000010066037824 */ /* 0x040fe200078e00ff */
[----:B------:R-:W-:Y:S01]  /*0880*/  SGXT.U32 R113, R113, 0x1 ;  /* 0x000000017171781a */ /* 0x000fe20000000000 */
[----:B------:R-:W2:Y:S01]  /*0890*/  LDCU.64 UR14, c[0x0][0x388] ;  /* 0x00007100ff0e77ac */ /* 0x000ea20008000a00 */
[C---:B------:R-:W-:Y:S01]  /*08a0*/  LOP3.LUT R2, R102.reuse, 0x7, RZ, 0xc0, !PT ;  /* 0x0000000766027812 */ /* 0x040fe200078ec0ff */
[----:B------:R-:W3:Y:S01]  /*08b0*/  LDC R4, c[0x0][0x3d8] ;  /* 0x0000f600ff047b82 */ /* 0x000ee20000000800 */
[C---:B------:R-:W-:Y:S01]  /*08c0*/  LOP3.LUT R5, R102.reuse, 0x7f, RZ, 0xc0, !PT ;  /* 0x0000007f66057812 */ /* 0x040fe200078ec0ff */
[----:B------:R-:W4:Y:S01]  /*08d0*/  LDCU.64 UR4, c[0x0][0x3d0] ;  /* 0x00007a00ff0477ac */ /* 0x000f220008000a00 */
[----:B------:R-:W-:Y:S01]  /*08e0*/  LOP3.LUT P1, RZ, R102, 0x80, RZ, 0xc0, !PT ;  /* 0x0000008066ff7812 */ /* 0x000fe2000782c0ff */
[----:B------:R-:W-:Y:S01]  /*08f0*/  IMAD.SHL.U32 R2, R2, 0x10, RZ ;  /* 0x0000001002027824 */ /* 0x000fe200078e00ff */
[----:B------:R-:W-:Y:S01]  /*0900*/  SHF.R.U32.HI R6, RZ, 0x1, R0 ;  /* 0x00000001ff067819 */ /* 0x000fe20000011600 */
[----:B------:R-:W0:Y:S01]  /*0910*/  LDCU UR13, c[0x0][0x3a8] ;  /* 0x00007500ff0d77ac */ /* 0x000e220008000800 */
[----:B------:R-:W-:-:S02]  /*0920*/  SHF.R.U32.HI R217, RZ, 0x2, R102 ;  /* 0x00000002ffd97819 */ /* 0x000fc40000011666 */
[----:B------:R-:W-:Y:S01]  /*0930*/  LOP3.LUT R7, R2, 0xf00, R3, 0xf8, !PT ;  /* 0x00000f0002077812 */ /* 0x000fe200078ef803 */
[C---:B------:R-:W-:Y:S01]  /*0940*/  IMAD.SHL.U32 R2, R5.reuse, 0x2, RZ ;  /* 0x0000000205027824 */ /* 0x040fe200078e00ff */
[----:B------:R-:W-:Y:S01]  /*0950*/  SEL R3, RZ, 0x110, !P1 ;  /* 0x00000110ff037807 */ /* 0x000fe20004800000 */
[----:B-1----:R-:W-:Y:S01]  /*0960*/  IMAD R8, R5, UR6, RZ ;  /* 0x0000000605087c24 */ /* 0x002fe2000f8e02ff */
[----:B------:R-:W-:Y:S02]  /*0970*/  LOP3.LUT R235, R7, R6, RZ, 0x3c, !PT ;  /* 0x0000000607eb7212 */ /* 0x000fe400078e3cff */
[----:B------:R-:W-:Y:S01]  /*0980*/  LOP3.LUT R0, R3, R2, RZ, 0x3c, !PT ;  /* 0x0000000203007212 */ /* 0x000fe200078e3cff */
[----:B0-----:R-:W-:Y:S01]  /*0990*/  IMAD R12, R113, R11, RZ ;  /* 0x0000000b710c7224 */ /* 0x001fe200078e02ff */
[----:B------:R-:W-:Y:S01]  /*09a0*/  LOP3.LUT R3, R102, 0x10, RZ, 0xc0, !PT ;  /* 0x0000001066037812 */ /* 0x000fe200078ec0ff */
[----:B------:R-:W-:Y:S01]  /*09b0*/  IMAD R2, R10, UR12, RZ ;  /* 0x0000000c0a027c24 */ /* 0x000fe2000f8e02ff */
[----:B------:R-:W0:Y:S01]  /*09c0*/  LDC.64 R6, c[0x0][0x390] ;  /* 0x0000e400ff067b82 */ /* 0x000e220000000a00 */
[----:B------:R-:W-:Y:S01]  /*09d0*/  IMAD R14, R11, 0x2, R12 ;  /* 0x000000020b0e7824 */ /* 0x000fe200078e020c */
[----:B------:R-:W-:Y:S01]  /*09e0*/  LEA R134, R3, UR8, 0x3 ;  /* 0x0000000803867c11 */ /* 0x000fe2000f8e18ff */
[----:B------:R-:W-:Y:S01]  /*09f0*/  IMAD.SHL.U32 R10, R8, 0x2, RZ ;  /* 0x00000002080a7824 */ /* 0x000fe200078e00ff */
[----:B----4-:R-:W-:Y:S01]  /*0a00*/  UIMAD UR4, UR12, UR4, URZ ;  /* 0x000000040c0472a4 */ /* 0x010fe2000f8e02ff */
[C---:B------:R-:W-:Y:S01]  /*0a10*/  IMAD.SHL.U32 R3, R2.reuse, 0x2, RZ ;  /* 0x0000000202037824 */ /* 0x040fe200078e00ff */
[----:B------:R-:W-:Y:S01]  /*0a20*/  LEA R16, R11, R14, 0x1 ;  /* 0x0000000e0b107211 */ /* 0x000fe200078e08ff */
[----:B------:R-:W-:Y:S01]  /*0a30*/  IMAD.HI R2, R2, 0x2, RZ ;  /* 0x0000000202027827 */ /* 0x000fe200078e02ff */
[----:B------:R-:W-:-:S02]  /*0a40*/  SGXT.U32 R217, R217, 0x3 ;  /* 0x00000003d9d9781a */ /* 0x000fc40000000000 */
[----:B--2---:R-:W-:Y:S01]  /*0a50*/  IADD3 R83, P1, P2, R10, UR14, R3 ;  /* 0x0000000e0a537c10 */ /* 0x004fe2000fa3e003 */
[C---:B------:R-:W-:Y:S01]  /*0a60*/  IMAD R18, R11.reuse, 0x2, R16 ;  /* 0x000000020b127824 */ /* 0x040fe200078e0210 */
[----:B------:R-:W-:Y:S01]  /*0a70*/  SHF.R.U32.HI R242, RZ, 0x3, R105 ;  /* 0x00000003fff27819 */ /* 0x000fe20000011669 */
[----:B------:R-:W-:Y:S01]  /*0a80*/  IMAD.HI R3, R8, 0x2, RZ ;  /* 0x0000000208037827 */ /* 0x000fe200078e02ff */
[-C--:B------:R-:W-:Y:S02]  /*0a90*/  LEA R140, P3, R12, R83.reuse, 0x1 ;  /* 0x000000530c8c7211 */ /* 0x080fe400078608ff */
[----:B------:R-:W-:Y:S01]  /*0aa0*/  LEA R138, P4, R14, R83, 0x1 ;  /* 0x000000530e8a7211 */ /* 0x000fe200078808ff */
[----:B------:R-:W-:Y:S01]  /*0ab0*/  IMAD R20, R11, 0x2, R18 ;  /* 0x000000020b147824 */ /* 0x000fe200078e0212 */
[----:B------:R-:W-:Y:S01]  /*0ac0*/  IADD3.X R121, PT, PT, R3, UR15, R2, P1, P2 ;  /* 0x0000000f03797c10 */ /* 0x000fe20008fe4402 */
[----:B---3--:R-:W-:Y:S01]  /*0ad0*/  IMAD R113, R113, R4, RZ ;  /* 0x0000000471717224 */ /* 0x008fe200078e02ff */
[----:B------:R-:W-:Y:S01]  /*0ae0*/  LOP3.LUT R221, R217, 0x8, RZ, 0xfc, !PT ;  /* 0x00000008d9dd7812 */ /* 0x000fe200078efcff */
[C---:B------:R-:W-:Y:S01]  /*0af0*/  IMAD R22, R11.reuse, 0x2, R20 ;  /* 0x000000020b167824 */ /* 0x040fe200078e0214 */
[-C--:B------:R-:W-:Y:S01]  /*0b00*/  LEA.HI.X.SX32 R141, R12, R121.reuse, 0x1, P3 ;  /* 0x000000790c8d7211 */ /* 0x080fe200018f0eff */
[----:B------:R-:W-:Y:S01]  /*0b10*/  IMAD R115, R4, 0x2, R113 ;  /* 0x0000000204737824 */ /* 0x000fe200078e0271 */
[----:B------:R-:W-:Y:S01]  /*0b20*/  LEA.HI.X.SX32 R139, R14, R121, 0x1, P4 ;  /* 0x000000790e8b7211 */ /* 0x000fe200020f0eff */
[----:B------:R-:W-:Y:S01]  /*0b30*/  IMAD R24, R11, 0x2, R22 ;  /* 0x000000020b187824 */ /* 0x000fe200078e0216 */
[-C--:B------:R-:W-:Y:S01]  /*0b40*/  LEA R12, P3, R16, R83.reuse, 0x1 ;  /* 0x00000053100c7211 */ /* 0x080fe200078608ff */
[----:B------:R-:W-:Y:S01]  /*0b50*/  IMAD.IADD R235, R235, 0x1, R134 ;  /* 0x00000001ebeb7824 */ /* 0x000fe200078e0286 */
[-C--:B------:R-:W-:Y:S01]  /*0b60*/  LEA R250, P4, R18, R83.reuse, 0x1 ;  /* 0x0000005312fa7211 */ /* 0x080fe200078808ff */
[----:B------:R-:W-:Y:S01]  /*0b70*/  IMAD R26, R11, 0x2, R24 ;  /* 0x000000020b1a7824 */ /* 0x000fe200078e0218 */
[----:B------:R-:W-:Y:S01]  /*0b80*/  LEA R248, P5, R20, R83, 0x1 ;  /* 0x0000005314f87211 */ /* 0x000fe200078a08ff */
[----:B------:R-:W-:Y:S01]  /*0b90*/  IMAD R5, R5, UR5, RZ ;  /* 0x0000000505057c24 */ /* 0x000fe2000f8e02ff */
[-C--:B------:R-:W-:Y:S01]  /*0ba0*/  LEA.HI.X.SX32 R13, R16, R121.reuse, 0x1, P3 ;  /* 0x00000079100d7211 */ /* 0x080fe200018f0eff */
[C---:B------:R-:W-:Y:S01]  /*0bb0*/  IMAD R28, R11.reuse, 0x2, R26 ;  /* 0x000000020b1c7824 */ /* 0x040fe200078e021a */
[-C--:B------:R-:W-:Y:S01]  /*0bc0*/  LEA.HI.X.SX32 R251, R18, R121.reuse, 0x1, P4 ;  /* 0x0000007912fb7211 */ /* 0x080fe200020f0eff */
[----:B------:R-:W-:Y:S01]  /*0bd0*/  USHF.L.U32 UR5, UR4, 0x1, URZ ;  /* 0x0000000104057899 */ /* 0x000fe200080006ff */
[----:B------:R-:W-:Y:S01]  /*0be0*/  LEA.HI.X.SX32 R249, R20, R121, 0x1, P5 ;  /* 0x0000007914f97211 */ /* 0x000fe200028f0eff */
[----:B------:R-:W-:Y:S01]  /*0bf0*/  IMAD R30, R11, 0x2, R28 ;  /* 0x000000020b1e7824 */ /* 0x000fe200078e021c */
[-C--:B------:R-:W-:Y:S01]  /*0c00*/  LEA R232, P3, R22, R83.reuse, 0x1 ;  /* 0x0000005316e87211 */ /* 0x080fe200078608ff */
[----:B------:R-:W-:Y:S01]  /*0c10*/  IMAD.SHL.U32 R9, R5, 0x2, RZ ;  /* 0x0000000205097824 */ /* 0x000fe200078e00ff */
[-C--:B------:R-:W-:Y:S01]  /*0c20*/  LEA R228, P4, R24, R83.reuse, 0x1 ;  /* 0x0000005318e47211 */ /* 0x080fe200078808ff */
[C---:B------:R-:W-:Y:S01]  /*0c30*/  IMAD R32, R11.reuse, 0x2, R30 ;  /* 0x000000020b207824 */ /* 0x040fe200078e021e */
[----:B------:R-:W-:Y:S01]  /*0c40*/  LEA R224, P5, R26, R83, 0x1 ;  /* 0x000000531ae07211 */ /* 0x000fe200078a08ff */
[----:B------:R-:W-:Y:S01]  /*0c50*/  STL.64 [R1+0x10], R140 ;  /* 0x0000108c01007387 */ /* 0x000fe20000100a00 */
[-C--:B------:R-:W-:Y:S01]  /*0c60*/  LEA.HI.X.SX32 R233, R22, R121.reuse, 0x1, P3 ;  /* 0x0000007916e97211 */ /* 0x080fe200018f0eff */
[----:B------:R-:W-:Y:S01]  /*0c70*/  IMAD R34, R11, 0x2, R32 ;  /* 0x000000020b227824 */ /* 0x000fe200078e0220 */
[-C--:B------:R-:W-:Y:S01]  /*0c80*/  LEA.HI.X.SX32 R229, R24, R121.reuse, 0x1, P4 ;  /* 0x0000007918e57211 */ /* 0x080fe200020f0eff */
[----:B------:R-:W-:Y:S01]  /*0c90*/  STL.64 [R1+0x8], R138 ;  /* 0x0000088a01007387 */ /* 0x000fe20000100a00 */
[----:B------:R-:W-:-:S02]  /*0ca0*/  LEA.HI.X.SX32 R225, R26, R121, 0x1, P5 ;  /* 0x000000791ae17211 */ /* 0x000fc400028f0eff */
[C---:B------:R-:W-:Y:S01]  /*0cb0*/  LEA R36, R11.reuse, R34, 0x1 ;  /* 0x000000220b247211 */ /* 0x040fe200078e08ff */
[----:B------:R1:W-:Y:S01]  /*0cc0*/  STL.64 [R1], R12 ;  /* 0x0000000c01007387 */ /* 0x0003e20000100a00 */
[-C--:B------:R-:W-:Y:S02]  /*0cd0*/  LEA R214, P3, R28, R83.reuse, 0x1 ;  /* 0x000000531cd67211 */ /* 0x080fe400078608ff */
[-C--:B------:R-:W-:Y:S01]  /*0ce0*/  LEA R210, P4, R30, R83.reuse, 0x1 ;  /* 0x000000531ed27211 */ /* 0x080fe200078808ff */
[C---:B------:R-:W-:Y:S01]  /*0cf0*/  IMAD R38, R11.reuse, 0x2, R36 ;  /* 0x000000020b267824 */ /* 0x040fe200078e0224 */
[----:B------:R-:W-:Y:S02]  /*0d00*/  LEA R206, P5, R32, R83, 0x1 ;  /* 0x0000005320ce7211 */ /* 0x000fe400078a08ff */
[-C--:B------:R-:W-:Y:S01]  /*0d10*/  LEA.HI.X.SX32 R215, R28, R121.reuse, 0x1, P3 ;  /* 0x000000791cd77211 */ /* 0x080fe200018f0eff */
[----:B------:R-:W-:Y:S01]  /*0d20*/  IMAD R40, R11, 0x2, R38 ;  /* 0x000000020b287824 */ /* 0x000fe200078e0226 */
[----:B------:R-:W-:-:S02]  /*0d30*/  LEA.HI.X.SX32 R211, R30, R121, 0x1, P4 ;  /* 0x000000791ed37211 */ /* 0x000fc400020f0eff */
[----:B------:R-:W-:Y:S01]  /*0d40*/  LEA.HI.X.SX32 R207, R32, R121, 0x1, P5 ;  /* 0x0000007920cf7211 */ /* 0x000fe200028f0eff */
[C---:B------:R-:W-:Y:S01]  /*0d50*/  IMAD R42, R11.reuse, 0x2, R40 ;  /* 0x000000020b2a7824 */ /* 0x040fe200078e0228 */
        /* <DEDUP_REMOVED lines=16> */
[----:B------:R-:W-:Y:S02]  /*0e60*/  LEA.HI.X.SX32 R179, R44, R121, 0x1, P5 ;  /* 0x000000792cb37211 */ /* 0x000fe400028f0eff */
[C---:B------:R-:W-:Y:S02]  /*0e70*/  LEA R54, R11.reuse, R52, 0x1 ;  /* 0x000000340b367211 */ /* 0x040fe400078e08ff */
[-C--:B------:R-:W-:Y:S02]  /*0e80*/  LEA R176, P3, R46, R83.reuse, 0x1 ;  /* 0x000000532eb07211 */ /* 0x080fe400078608ff */
[-C--:B------:R-:W-:Y:S01]  /*0e90*/  LEA R174, P4, R48, R83.reuse, 0x1 ;  /* 0x0000005330ae7211 */ /* 0x080fe200078808ff */
[C---:B------:R-:W-:Y:S01]  /*0ea0*/  IMAD R56, R11.reuse, 0x2, R54 ;  /* 0x000000020b387824 */ /* 0x040fe200078e0236 */
[----:B------:R-:W-:Y:S02]  /*0eb0*/  LEA R172, P5, R50, R83, 0x1 ;  /* 0x0000005332ac7211 */ /* 0x000fe400078a08ff */
[----:B------:R-:W-:Y:S01]  /*0ec0*/  LEA R117, R4, R115, 0x1 ;  /* 0x0000007304757211 */ /* 0x000fe200078e08ff */
[----:B------:R-:W-:Y:S01]  /*0ed0*/  IMAD R58, R11, 0x2, R56 ;  /* 0x000000020b3a7824 */ /* 0x000fe200078e0238 */
[----:B------:R-:W-:-:S02]  /*0ee0*/  LEA.HI.X.SX32 R177, R46, R121, 0x1, P3 ;  /* 0x000000792eb17211 */ /* 0x000fc400018f0eff */
[----:B------:R-:W-:Y:S01]  /*0ef0*/  LEA.HI.X.SX32 R175, R48, R121, 0x1, P4 ;  /* 0x0000007930af7211 */ /* 0x000fe200020f0eff */
[C---:B------:R-:W-:Y:S01]  /*0f00*/  IMAD R60, R11.reuse, 0x2, R58 ;  /* 0x000000020b3c7824 */ /* 0x040fe200078e023a */
[----:B------:R-:W-:Y:S01]  /*0f10*/  LEA R164, P6, R58, R83, 0x1 ;  /* 0x000000533aa47211 */ /* 0x000fe200078c08ff */
[----:B------:R-:W-:Y:S01]  /*0f20*/  IMAD R107, R4, 0x2, R117 ;  /* 0x00000002046b7824 */ /* 0x000fe200078e0275 */
[----:B------:R-:W-:Y:S01]  /*0f30*/  LEA.HI.X.SX32 R173, R50, R121, 0x1, P5 ;  /* 0x0000007932ad7211 */ /* 0x000fe200028f0eff */
[C---:B------:R-:W-:Y:S01]  /*0f40*/  IMAD R62, R11.reuse, 0x2, R60 ;  /* 0x000000020b3e7824 */ /* 0x040fe200078e023c */
[-C--:B------:R-:W-:Y:S01]  /*0f50*/  LEA R170, P3, R52, R83.reuse, 0x1 ;  /* 0x0000005334aa7211 */ /* 0x080fe200078608ff */
[----:B------:R-:W-:Y:S01]  /*0f60*/  IMAD R111, R4, 0x2, R107 ;  /* 0x00000002046f7824 */ /* 0x000fe200078e026b */
[-C--:B------:R-:W-:Y:S01]  /*0f70*/  LEA R168, P4, R54, R83.reuse, 0x1 ;  /* 0x0000005336a87211 */ /* 0x080fe200078808ff */
[C---:B------:R-:W-:Y:S01]  /*0f80*/  IMAD R64, R11.reuse, 0x2, R62 ;  /* 0x000000020b407824 */ /* 0x040fe200078e023e */
[----:B------:R-:W-:Y:S01]  /*0f90*/  LEA R166, P5, R56, R83, 0x1 ;  /* 0x0000005338a67211 */ /* 0x000fe200078a08ff */
[----:B------:R-:W-:Y:S01]  /*0fa0*/  IMAD R119, R4, 0x2, R111 ;  /* 0x0000000204777824 */ /* 0x000fe200078e026f */
[-C--:B------:R-:W-:Y:S01]  /*0fb0*/  LEA.HI.X.SX32 R165, R58, R121.reuse, 0x1, P6 ;  /* 0x000000793aa57211 */ /* 0x080fe200030f0eff */
[----:B------:R-:W-:Y:S01]  /*0fc0*/  IMAD R66, R11, 0x2, R64 ;  /* 0x000000020b427824 */ /* 0x000fe200078e0240 */
[----:B------:R-:W-:-:S02]  /*0fd0*/  LEA.HI.X.SX32 R171, R52, R121, 0x1, P3 ;  /* 0x0000007934ab7211 */ /* 0x000fc400018f0eff */
[----:B------:R-:W-:Y:S01]  /*0fe0*/  LEA.HI.X.SX32 R169, R54, R121, 0x1, P4 ;  /* 0x0000007936a97211 */ /* 0x000fe200020f0eff */
[C---:B------:R-:W-:Y:S01]  /*0ff0*/  IMAD R68, R11.reuse, 0x2, R66 ;  /* 0x000000020b447824 */ /* 0x040fe200078e0242 */
[----:B------:R-:W-:Y:S02]  /*1000*/  LEA R154, P6, R66, R83, 0x1 ;  /* 0x00000053429a7211 */ /* 0x000fe400078c08ff */
[----:B------:R-:W-:Y:S01]  /*1010*/  LEA.HI.X.SX32 R167, R56, R121, 0x1, P5 ;  /* 0x0000007938a77211 */ /* 0x000fe200028f0eff */
[C---:B------:R-:W-:Y:S01]  /*1020*/  IMAD R70, R11.reuse, 0x2, R68 ;  /* 0x000000020b467824 */ /* 0x040fe200078e0244 */
[-C--:B------:R-:W-:Y:S02]  /*1030*/  LEA R162, P3, R60, R83.reuse, 0x1 ;  /* 0x000000533ca27211 */ /* 0x080fe400078608ff */
[----:B------:R-:W-:Y:S02]  /*1040*/  LEA R160, P4, R62, R83, 0x1 ;  /* 0x000000533ea07211 */ /* 0x000fe400078808ff */
[----:B------:R-:W-:-:S02]  /*1050*/  LEA R72, R11, R70, 0x1 ;  /* 0x000000460b487211 */ /* 0x000fc400078e08ff */
[----:B------:R-:W-:Y:S02]  /*1060*/  LEA R158, P5, R64, R83, 0x1 ;  /* 0x00000053409e7211 */ /* 0x000fe400078a08ff */
[-C--:B------:R-:W-:Y:S01]  /*1070*/  LEA.HI.X.SX32 R155, R66, R121.reuse, 0x1, P6 ;  /* 0x00000079429b7211 */ /* 0x080fe200030f0eff */
[C---:B------:R-:W-:Y:S01]  /*1080*/  IMAD R74, R11.reuse, 0x2, R72 ;  /* 0x000000020b4a7824 */ /* 0x040fe200078e0248 */
[-C--:B------:R-:W-:Y:S02]  /*1090*/  LEA.HI.X.SX32 R163, R60, R121.reuse, 0x1, P3 ;  /* 0x000000793ca37211 */ /* 0x080fe400018f0eff */
[----:B------:R-:W-:Y:S01]  /*10a0*/  LEA.HI.X.SX32 R161, R62, R121, 0x1, P4 ;  /* 0x000000793ea17211 */ /* 0x000fe200020f0eff */
[C---:B------:R-:W-:Y:S01]  /*10b0*/  IMAD R76, R11.reuse, 0x2, R74 ;  /* 0x000000020b4c7824 */ /* 0x040fe200078e024a */
[----:B------:R-:W-:Y:S02]  /*10c0*/  LEA R18, P6, R74, R83, 0x1 ;  /* 0x000000534a127211 */ /* 0x000fe400078c08ff */
[----:B------:R-:W-:Y:S01]  /*10d0*/  LEA.HI.X.SX32 R159, R64, R121, 0x1, P5 ;  /* 0x00000079409f7211 */ /* 0x000fe200028f0eff */
[----:B------:R-:W-:Y:S01]  /*10e0*/  IMAD R78, R11, 0x2, R76 ;  /* 0x000000020b4e7824 */ /* 0x000fe200078e024c */
[----:B------:R-:W-:-:S02]  /*10f0*/  LEA R152, P3, R68, R83, 0x1 ;  /* 0x0000005344987211 */ /* 0x000fc400078608ff */
[-C--:B------:R-:W-:Y:S01]  /*1100*/  LEA R150, P4, R70, R83.reuse, 0x1 ;  /* 0x0000005346967211 */ /* 0x080fe200078808ff */
[C---:B------:R-:W-:Y:S01]  /*1110*/  IMAD R80, R11.reuse, 0x2, R78 ;  /* 0x000000020b507824 */ /* 0x040fe200078e024e */
[----:B------:R-:W-:Y:S02]  /*1120*/  LEA R148, P5, R72, R83, 0x1 ;  /* 0x0000005348947211 */ /* 0x000fe400078a08ff */
[-C--:B------:R-:W-:Y:S01]  /*1130*/  LEA.HI.X.SX32 R19, R74, R121.reuse, 0x1, P6 ;  /* 0x000000794a137211 */ /* 0x080fe200030f0eff */
[C---:B------:R-:W-:Y:S01]  /*1140*/  IMAD R82, R11.reuse, 0x2, R80 ;  /* 0x000000020b527824 */ /* 0x040fe200078e0250 */
[-C--:B------:R-:W-:Y:S02]  /*1150*/  LEA.HI.X.SX32 R153, R68, R121.reuse, 0x1, P3 ;  /* 0x0000007944997211 */ /* 0x080fe400018f0eff */
[----:B------:R-:W-:Y:S01]  /*1160*/  LEA.HI.X.SX32 R151, R70, R121, 0x1, P4 ;  /* 0x0000007946977211 */ /* 0x000fe200020f0eff */
[----:B------:R-:W-:Y:S01]  /*1170*/  IMAD R84, R11, 0x2, R82 ;  /* 0x000000020b547824 */ /* 0x000fe200078e0252 */
[----:B------:R-:W-:-:S02]  /*1180*/  LEA R26, P6, R82, R83, 0x1 ;  /* 0x00000053521a7211 */ /* 0x000fc400078c08ff */
[----:B------:R-:W-:Y:S01]  /*1190*/  LEA.HI.X.SX32 R149, R72, R121, 0x1, P5 ;  /* 0x0000007948957211 */ /* 0x000fe200028f0eff */
[C---:B------:R-:W-:Y:S01]  /*11a0*/  IMAD R86, R11.reuse, 0x2, R84 ;  /* 0x000000020b567824 */ /* 0x040fe200078e0254 */
[-C--:B------:R-:W-:Y:S02]  /*11b0*/  LEA R20, P3, R76, R83.reuse, 0x1 ;  /* 0x000000534c147211 */ /* 0x080fe400078608ff */
[-C--:B------:R-:W-:Y:S01]  /*11c0*/  LEA R22, P4, R78, R83.reuse, 0x1 ;  /* 0x000000534e167211 */ /* 0x080fe200078808ff */
[C---:B------:R-:W-:Y:S01]  /*11d0*/  IMAD R88, R11.reuse, 0x2, R86 ;  /* 0x000000020b587824 */ /* 0x040fe200078e0256 */
[----:B------:R-:W-:Y:S02]  /*11e0*/  LEA R24, P5, R80, R83, 0x1 ;  /* 0x0000005350187211 */ /* 0x000fe400078a08ff */
[----:B------:R-:W-:Y:S02]  /*11f0*/  LEA R93, R4, R119, 0x1 ;  /* 0x00000077045d7211 */ /* 0x000fe400078e08ff */
[----:B------:R-:W-:-:S02]  /*1200*/  LEA R90, R11, R88, 0x1 ;  /* 0x000000580b5a7211 */ /* 0x000fc400078e08ff */
[----:B------:R-:W-:Y:S01]  /*1210*/  LEA.HI.X.SX32 R27, R82, R121, 0x1, P6 ;  /* 0x00000079521b7211 */ /* 0x000fe200030f0eff */
[----:B------:R-:W-:Y:S01]  /*1220*/  IMAD R101, R4, 0x2, R93 ;  /* 0x0000000204657824 */ /* 0x000fe200078e025d */
[----:B------:R-:W-:Y:S01]  /*1230*/  LEA R34, P6, R90, R83, 0x1 ;  /* 0x000000535a227211 */ /* 0x000fe200078c08ff */
[C---:B------:R-:W-:Y:S01]  /*1240*/  IMAD R92, R11.reuse, 0x2, R90 ;  /* 0x000000020b5c7824 */ /* 0x040fe200078e025a */
[-C--:B------:R-:W-:Y:S01]  /*1250*/  LEA.HI.X.SX32 R21, R76, R121.reuse, 0x1, P3 ;  /* 0x000000794c157211 */ /* 0x080fe200018f0eff */
[----:B------:R-:W-:Y:S01]  /*1260*/  IMAD R109, R4, 0x2, R101 ;  /* 0x00000002046d7824 */ /* 0x000fe200078e0265 */
[-C--:B------:R-:W-:Y:S01]  /*1270*/  LEA.HI.X.SX32 R23, R78, R121.reuse, 0x1, P4 ;  /* 0x000000794e177211 */ /* 0x080fe200020f0eff */
[C---:B------:R-:W-:Y:S01]  /*1280*/  IMAD R94, R11.reuse, 0x2, R92 ;  /* 0x000000020b5e7824 */ /* 0x040fe200078e025c */
[----:B------:R-:W-:Y:S01]  /*1290*/  LEA.HI.X.SX32 R25, R80, R121, 0x1, P5 ;  /* 0x0000007950197211 */ /* 0x000fe200028f0eff */
[----:B------:R-:W-:Y:S01]  /*12a0*/  IMAD R89, R4, 0x2, R109 ;  /* 0x0000000204597824 */ /* 0x000fe200078e026d */
[-C--:B------:R-:W-:Y:S01]  /*12b0*/  LEA R28, P3, R84, R83.reuse, 0x1 ;  /* 0x00000053541c7211 */ /* 0x080fe200078608ff */
[C---:B------:R-:W-:Y:S01]  /*12c0*/  IMAD R96, R11.reuse, 0x2, R94 ;  /* 0x000000020b607824 */ /* 0x040fe200078e025e */
[-C--:B------:R-:W-:Y:S01]  /*12d0*/  LEA R30, P4, R86, R83.reuse, 0x1 ;  /* 0x00000053561e7211 */ /* 0x080fe200078808ff */
[----:B------:R-:W-:Y:S01]  /*12e0*/  IMAD R95, R4, 0x2, R89 ;  /* 0x00000002045f7824 */ /* 0x000fe200078e0259 */
[----:B------:R-:W-:Y:S01]  /*12f0*/  LEA R32, P5, R88, R83, 0x1 ;  /* 0x0000005358207211 */ /* 0x000fe200078a08ff */
[C---:B------:R-:W-:Y:S01]  /*1300*/  IMAD R98, R11.reuse, 0x2, R96 ;  /* 0x000000020b627824 */ /* 0x040fe200078e0260 */
[-C--:B------:R-:W-:Y:S01]  /*1310*/  LEA.HI.X.SX32 R35, R90, R121.reuse, 0x1, P6 ;  /* 0x000000795a237211 */ /* 0x080fe200030f0eff */
[----:B------:R-:W-:Y:S01]  /*1320*/  IMAD R99, R4, 0x2, R95 ;  /* 0x0000000204637824 */ /* 0x000fe200078e025f */
[----:B------:R-:W-:Y:S01]  /*1330*/  LEA.HI.X.SX32 R29, R84, R121, 0x1, P3 ;  /* 0x00000079541d7211 */ /* 0x000fe200018f0eff */
[C---:B------:R-:W-:Y:S01]  /*1340*/  IMAD R100, R11.reuse, 0x2, R98 ;  /* 0x000000020b647824 */ /* 0x040fe200078e0262 */
[----:B------:R-:W-:Y:S01]  /*1350*/  LEA R42, P6, R98, R83, 0x1 ;  /* 0x00000053622a7211 */ /* 0x000fe200078c08ff */
[----:B------:R-:W-:Y:S01]  /*1360*/  IMAD R85, R4, 0x2, R99 ;  /* 0x0000000204557824 */ /* 0x000fe200078e0263 */
[-C--:B------:R-:W-:Y:S01]  /*1370*/  LEA.HI.X.SX32 R31, R86, R121.reuse, 0x1, P4 ;  /* 0x00000079561f7211 */ /* 0x080fe200020f0eff */
[C---:B------:R-:W-:Y:S01]  /*1380*/  IMAD R106, R11.reuse, 0x2, R100 ;  /* 0x000000020b6a7824 */ /* 0x040fe200078e0264 */
[----:B------:R-:W-:Y:S01]  /*1390*/  LEA.HI.X.SX32 R33, R88, R121, 0x1, P5 ;  /* 0x0000007958217211 */ /* 0x000fe200028f0eff */
[----:B------:R-:W-:Y:S01]  /*13a0*/  IMAD R91, R4, 0x2, R85 ;  /* 0x00000002045b7824 */ /* 0x000fe200078e0255 */
[-C--:B------:R-:W-:Y:S01]  /*13b0*/  LEA R36, P3, R92, R83.reuse, 0x1 ;  /* 0x000000535c247211 */ /* 0x080fe200078608ff */
[----:B------:R-:W-:Y:S01]  /*13c0*/  IMAD R108, R11, 0x2, R106 ;  /* 0x000000020b6c7824 */ /* 0x000fe200078e026a */
[----:B------:R-:W-:-:S02]  /*13d0*/  LEA R38, P4, R94, R83, 0x1 ;  /* 0x000000535e267211 */ /* 0x000fc400078808ff */
[----:B------:R-:W-:Y:S01]  /*13e0*/  LEA R40, P5, R96, R83, 0x1 ;  /* 0x0000005360287211 */ /* 0x000fe200078a08ff */
[C---:B------:R-:W-:Y:S01]  /*13f0*/  IMAD R110, R11.reuse, 0x2, R108 ;  /* 0x000000020b6e7824 */ /* 0x040fe200078e026c */
[-C--:B------:R-:W-:Y:S02]  /*1400*/  LEA.HI.X.SX32 R43, R98, R121.reuse, 0x1, P6 ;  /* 0x00000079622b7211 */ /* 0x080fe400030f0eff */
[----:B------:R-:W-:Y:S02]  /*1410*/  LEA.HI.X.SX32 R37, R92, R121, 0x1, P3 ;  /* 0x000000795c257211 */ /* 0x000fe400018f0eff */
[C---:B------:R-:W-:Y:S02]  /*1420*/  LEA R112, R11.reuse, R110, 0x1 ;  /* 0x0000006e0b707211 */ /* 0x040fe400078e08ff */
[----:B------:R-:W-:Y:S02]  /*1430*/  LEA R50, P6, R110, R83, 0x1 ;  /* 0x000000536e327211 */ /* 0x000fe400078c08ff */
[-C--:B------:R-:W-:Y:S01]  /*1440*/  LEA.HI.X.SX32 R39, R94, R121.reuse, 0x1, P4 ;  /* 0x000000795e277211 */ /* 0x080fe200020f0eff */
[----:B------:R-:W-:Y:S01]  /*1450*/  IMAD R114, R11, 0x2, R112 ;  /* 0x000000020b727824 */ /* 0x000fe200078e0270 */
[----:B------:R-:W-:-:S02]  /*1460*/  LEA.HI.X.SX32 R41, R96, R121, 0x1, P5 ;  /* 0x0000007960297211 */ /* 0x000fc400028f0eff */
[-C--:B------:R-:W-:Y:S01]  /*1470*/  LEA R44, P3, R100, R83.reuse, 0x1 ;  /* 0x00000053642c7211 */ /* 0x080fe200078608ff */
[C---:B------:R-:W-:Y:S01]  /*1480*/  IMAD R116, R11.reuse, 0x2, R114 ;  /* 0x000000020b747824 */ /* 0x040fe200078e0272 */
[-C--:B------:R-:W-:Y:S02]  /*1490*/  LEA R46, P4, R106, R83.reuse, 0x1 ;  /* 0x000000536a2e7211 */ /* 0x080fe400078808ff */
[----:B------:R-:W-:Y:S01]  /*14a0*/  LEA R48, P5, R108, R83, 0x1 ;  /* 0x000000536c307211 */ /* 0x000fe200078a08ff */
[C---:B------:R-:W-:Y:S01]  /*14b0*/  IMAD R118, R11.reuse, 0x2, R116 ;  /* 0x000000020b767824 */ /* 0x040fe200078e0274 */
[-C--:B------:R-:W-:Y:S02]  /*14c0*/  LEA.HI.X.SX32 R51, R110, R121.reuse, 0x1, P6 ;  /* 0x000000796e337211 */ /* 0x080fe400030f0eff */
[----:B------:R-:W-:Y:S01]  /*14d0*/  LEA.HI.X.SX32 R45, R100, R121, 0x1, P3 ;  /* 0x00000079642d7211 */ /* 0x000fe200018f0eff */
[----:B------:R-:W-:Y:S01]  /*14e0*/  IMAD R120, R11, 0x2, R118 ;  /* 0x000000020b787824 */ /* 0x000fe200078e0276 */
[----:B------:R-:W-:-:S02]  /*14f0*/  LEA R58, P6, R118, R83, 0x1 ;  /* 0x00000053763a7211 */ /* 0x000fc400078c08ff */
[-C--:B------:R-:W-:Y:S01]  /*1500*/  LEA.HI.X.SX32 R47, R106, R121.reuse, 0x1, P4 ;  /* 0x000000796a2f7211 */ /* 0x080fe200020f0eff */
[C---:B------:R-:W-:Y:S01]  /*1510*/  IMAD R122, R11.reuse, 0x2, R120 ;  /* 0x000000020b7a7824 */ /* 0x040fe200078e0278 */
[----:B------:R-:W-:Y:S02]  /*1520*/  LEA.HI.X.SX32 R49, R108, R121, 0x1, P5 ;  /* 0x000000796c317211 */ /* 0x000fe400028f0eff */
[-C--:B------:R-:W-:Y:S02]  /*1530*/  LEA R52, P3, R112, R83.reuse, 0x1 ;  /* 0x0000005370347211 */ /* 0x080fe400078608ff */
[C---:B------:R-:W-:Y:S02]  /*1540*/  LEA R124, R11.reuse, R122, 0x1 ;  /* 0x0000007a0b7c7211 */ /* 0x040fe400078e08ff */
[-C--:B------:R-:W-:Y:S02]  /*1550*/  LEA R54, P4, R114, R83.reuse, 0x1 ;  /* 0x0000005372367211 */ /* 0x080fe400078808ff */
[----:B------:R-:W-:Y:S01]  /*1560*/  LEA R56, P5, R116, R83, 0x1 ;  /* 0x0000005374387211 */ /* 0x000fe200078a08ff */
[----:B------:R-:W-:Y:S01]  /*1570*/  IMAD R126, R11, 0x2, R124 ;  /* 0x000000020b7e7824 */ /* 0x000fe200078e027c */
[----:B------:R-:W-:-:S02]  /*1580*/  LEA.HI.X.SX32 R59, R118, R121, 0x1, P6 ;  /* 0x00000079763b7211 */ /* 0x000fc400030f0eff */
[----:B------:R-:W-:Y:S01]  /*1590*/  LEA.HI.X.SX32 R53, R112, R121, 0x1, P3 ;  /* 0x0000007970357211 */ /* 0x000fe200018f0eff */
[C---:B------:R-:W-:Y:S01]  /*15a0*/  IMAD R128, R11.reuse, 0x2, R126 ;  /* 0x000000020b807824 */ /* 0x040fe200078e027e */
[----:B------:R-:W-:Y:S02]  /*15b0*/  LEA R66, P6, R126, R83, 0x1 ;  /* 0x000000537e427211 */ /* 0x000fe400078c08ff */
[-C--:B------:R-:W-:Y:S01]  /*15c0*/  LEA.HI.X.SX32 R55, R114, R121.reuse, 0x1, P4 ;  /* 0x0000007972377211 */ /* 0x080fe200020f0eff */
[C---:B------:R-:W-:Y:S01]  /*15d0*/  IMAD R130, R11.reuse, 0x2, R128 ;  /* 0x000000020b827824 */ /* 0x040fe200078e0280 */
[----:B------:R-:W-:Y:S02]  /*15e0*/  LEA.HI.X.SX32 R57, R116, R121, 0x1, P5 ;  /* 0x0000007974397211 */ /* 0x000fe400028f0eff */
[-C--:B------:R-:W-:Y:S01]  /*15f0*/  LEA R60, P3, R120, R83.reuse, 0x1 ;  /* 0x00000053783c7211 */ /* 0x080fe200078608ff */
[----:B------:R-:W-:Y:S01]  /*1600*/  IMAD R132, R11, 0x2, R130 ;  /* 0x000000020b847824 */ /* 0x000fe200078e0282 */
[----:B------:R-:W-:-:S02]  /*1610*/  LEA R62, P4, R122, R83, 0x1 ;  /* 0x000000537a3e7211 */ /* 0x000fc400078808ff */
[----:B------:R-:W-:Y:S01]  /*1620*/  LEA R64, P5, R124, R83, 0x1 ;  /* 0x000000537c407211 */ /* 0x000fe200078a08ff */
[C---:B------:R-:W-:Y:S01]  /*1630*/  IMAD R10, R11.reuse, 0x2, R132 ;  /* 0x000000020b0a7824 */ /* 0x040fe200078e0284 */
[-C--:B------:R-:W-:Y:S02]  /*1640*/  LEA.HI.X.SX32 R67, R126, R121.reuse, 0x1, P6 ;  /* 0x000000797e437211 */ /* 0x080fe400030f0eff */
[----:B------:R-:W-:Y:S01]  /*1650*/  LEA.HI.X.SX32 R61, R120, R121, 0x1, P3 ;  /* 0x00000079783d7211 */ /* 0x000fe200018f0eff */
[C---:B------:R-:W-:Y:S01]  /*1660*/  IMAD R134, R11.reuse, 0x2, R10 ;  /* 0x000000020b867824 */ /* 0x040fe200078e020a */
[----:B------:R-:W-:Y:S02]  /*1670*/  LEA R74, P6, R10, R83, 0x1 ;  /* 0x000000530a4a7211 */ /* 0x000fe400078c08ff */
[-C--:B------:R-:W-:Y:S01]  /*1680*/  LEA.HI.X.SX32 R63, R122, R121.reuse, 0x1, P4 ;  /* 0x000000797a3f7211 */ /* 0x080fe200020f0eff */
[----:B------:R-:W-:Y:S01]  /*1690*/  IMAD R8, R11, 0x2, R134 ;  /* 0x000000020b087824 */ /* 0x000fe200078e0286 */
[----:B------:R-:W-:-:S02]  /*16a0*/  LEA.HI.X.SX32 R65, R124, R121, 0x1, P5 ;  /* 0x000000797c417211 */ /* 0x000fc400028f0eff */
[----:B0-----:R-:W-:Y:S01]  /*16b0*/  IADD3 R3, P1, P2, R9, UR5, R6 ;  /* 0x0000000509037c10 */ /* 0x001fe2000fa3e006 */
[C---:B------:R-:W-:Y:S01]  /*16c0*/  IMAD R136, R11.reuse, 0x2, R8 ;  /* 0x000000020b887824 */ /* 0x040fe200078e0208 */
[-C--:B------:R-:W-:Y:S01]  /*16d0*/  LEA R68, P3, R128, R83.reuse, 0x1 ;  /* 0x0000005380447211 */ /* 0x080fe200078608ff */
[----:B------:R-:W-:Y:S01]  /*16e0*/  UIMAD.WIDE UR4, UR4, 0x2, URZ ;  /* 0x00000002040478a5 */ /* 0x000fe2000f8e02ff */
[-C--:B------:R-:W-:Y:S01]  /*16f0*/  LEA R70, P4, R130, R83.reuse, 0x1 ;  /* 0x0000005382467211 */ /* 0x080fe200078808ff */
[----:B------:R-:W-:Y:S01]  /*1700*/  IMAD R2, R11, 0x2, R136 ;  /* 0x000000020b027824 */ /* 0x000fe200078e0288 */
[----:B------:R-:W-:Y:S01]  /*1710*/  LEA R72, P5, R132, R83, 0x1 ;  /* 0x0000005384487211 */ /* 0x000fe200078a08ff */
[----:B------:R-:W-:Y:S01]  /*1720*/  IMAD.HI R6, R5, 0x2, RZ ;  /* 0x0000000205067827 */ /* 0x000fe200078e02ff */
[----:B------:R-:W-:Y:S02]  /*1730*/  LEA.HI.X.SX32 R75, R10, R121, 0x1, P6 ;  /* 0x000000790a4b7211 */ /* 0x000fe400030f0eff */
[----:B------:R-:W-:Y:S01]  /*1740*/  LEA R82, P6, R2, R83, 0x1 ;  /* 0x0000005302527211 */ /* 0x000fe200078c08ff */
[----:B------:R-:W-:Y:S01]  /*1750*/  UMOV UR4, URZ ;  /* 0x000000ff00047c82 */ /* 0x000fe20008000000 */
[----:B------:R-:W-:-:S02]  /*1760*/  LEA.HI.X.SX32 R69, R128, R121, 0x1, P3 ;  /* 0x0000007980457211 */ /* 0x000fc400018f0eff */
[-C--:B------:R-:W-:Y:S02]  /*1770*/  LEA.HI.X.SX32 R71, R130, R121.reuse, 0x1, P4 ;  /* 0x0000007982477211 */ /* 0x080fe400020f0eff */
[----:B------:R-:W-:Y:S02]  /*1780*/  LEA.HI.X.SX32 R73, R132, R121, 0x1, P5 ;  /* 0x0000007984497211 */ /* 0x000fe400028f0eff */
[----:B------:R-:W-:Y:S02]  /*1790*/  LEA R97, R4, R91, 0x1 ;  /* 0x0000005b04617211 */ /* 0x000fe400078e08ff */
[-C--:B------:R-:W-:Y:S02]  /*17a0*/  LEA R76, P3, R134, R83.reuse, 0x1 ;  /* 0x00000053864c7211 */ /* 0x080fe400078608ff */
[-C--:B------:R-:W-:Y:S01]  /*17b0*/  LEA R78, P4, R8, R83.reuse, 0x1 ;  /* 0x00000053084e7211 */ /* 0x080fe200078808ff */
[----:B-1----:R-:W-:Y:S01]  /*17c0*/  IMAD R13, R4, 0x2, R97 ;  /* 0x00000002040d7824 */ /* 0x002fe200078e0261 */
[----:B------:R-:W-:-:S02]  /*17d0*/  LEA R80, P5, R136, R83, 0x1 ;  /* 0x0000005388507211 */ /* 0x000fc400078a08ff */
[----:B------:R-:W-:Y:S01]  /*17e0*/  LEA.HI.X.SX32 R83, R2, R121, 0x1, P6 ;  /* 0x0000007902537211 */ /* 0x000fe200030f0eff */
[----:B------:R-:W-:Y:S01]  /*17f0*/  IMAD R15, R4, 0x2, R13 ;  /* 0x00000002040f7824 */ /* 0x000fe200078e020d */
[----:B------:R-:W-:Y:S02]  /*1800*/  IADD3.X R2, PT, PT, R6, UR5, R7, P1, P2 ;  /* 0x0000000506027c10 */ /* 0x000fe40008fe4407 */
[----:B------:R-:W-:Y:S01]  /*1810*/  LEA R142, P1, R113, R3, 0x1 ;  /* 0x00000003718e7211 */ /* 0x000fe200078208ff */
[----:B------:R-:W-:Y:S01]  /*1820*/  IMAD R87, R4, 0x2, R15 ;  /* 0x0000000204577824 */ /* 0x000fe200078e020f */
[----:B------:R-:W-:Y:S02]  /*1830*/  LEA.HI.X.SX32 R77, R134, R121, 0x1, P3 ;  /* 0x00000079864d7211 */ /* 0x000fe400018f0eff */
[-C--:B------:R-:W-:Y:S01]  /*1840*/  LEA R140, P2, R115, R3.reuse, 0x1 ;  /* 0x00000003738c7211 */ /* 0x080fe200078408ff */
[----:B------:R-:W-:Y:S01]  /*1850*/  IMAD R9, R4, 0x2, R87 ;  /* 0x0000000204097824 */ /* 0x000fe200078e0257 */
[----:B------:R-:W-:-:S02]  /*1860*/  LEA R138, P3, R117, R3, 0x1 ;  /* 0x00000003758a7211 */ /* 0x000fc400078608ff */
[-C--:B------:R-:W-:Y:S01]  /*1870*/  LEA.HI.X.SX32 R143, R113, R2.reuse, 0x1, P1 ;  /* 0x00000002718f7211 */ /* 0x080fe200008f0eff */
[C---:B------:R-:W-:Y:S01]  /*1880*/  IMAD R11, R4.reuse, 0x2, R9 ;  /* 0x00000002040b7824 */ /* 0x040fe200078e0209 */
[-C--:B------:R-:W-:Y:S02]  /*1890*/  LEA.HI.X.SX32 R141, R115, R2.reuse, 0x1, P2 ;  /* 0x00000002738d7211 */ /* 0x080fe400010f0eff */
[-C--:B------:R-:W-:Y:S01]  /*18a0*/  LEA R128, P1, R107, R3.reuse, 0x1 ;  /* 0x000000036b807211 */ /* 0x080fe200078208ff */
[----:B------:R-:W-:Y:S01]  /*18b0*/  STL.64 [R1+0x210], R142 ;  /* 0x0002108e01007387 */ /* 0x000fe20000100a00 */
[-C--:B------:R-:W-:Y:S01]  /*18c0*/  LEA.HI.X.SX32 R139, R117, R2.reuse, 0x1, P3 ;  /* 0x00000002758b7211 */ /* 0x080fe200018f0eff */
[C---:B------:R-:W-:Y:S01]  /*18d0*/  IMAD R17, R4.reuse, 0x2, R11 ;  /* 0x0000000204117824 */ /* 0x040fe200078e020b */
[-C--:B------:R-:W-:Y:S01]  /*18e0*/  LEA R126, P2, R111, R3.reuse, 0x1 ;  /* 0x000000036f7e7211 */ /* 0x080fe200078408ff */
[----:B------:R-:W-:Y:S01]  /*18f0*/  STL.64 [R1+0x208], R140 ;  /* 0x0002088c01007387 */ /* 0x000fe20000100a00 */
[----:B------:R-:W-:Y:S01]  /*1900*/  LEA R124, P3, R119, R3, 0x1 ;  /* 0x00000003777c7211 */ /* 0x000fe200078608ff */
[----:B------:R-:W-:Y:S01]  /*1910*/  IMAD R5, R4, 0x2, R17 ;  /* 0x0000000204057824 */ /* 0x000fe200078e0211 */
[-C--:B------:R-:W-:Y:S01]  /*1920*/  LEA.HI.X.SX32 R129, R107, R2.reuse, 0x1, P1 ;  /* 0x000000026b817211 */ /* 0x080fe200008f0eff */
[----:B------:R-:W-:Y:S01]  /*1930*/  STL.64 [R1+0x200], R138 ;  /* 0x0002008a01007387 */ /* 0x000fe20000100a00 */
[----:B------:R-:W-:-:S02]  /*1940*/  LEA.HI.X.SX32 R127, R111, R2, 0x1, P2 ;  /* 0x000000026f7f7211 */ /* 0x000fc400010f0eff */
[-C--:B------:R-:W-:Y:S01]  /*1950*/  LEA.HI.X.SX32 R125, R119, R2.reuse, 0x1, P3 ;  /* 0x00000002777d7211 */ /* 0x080fe200018f0eff */
[----:B------:R-:W-:Y:S01]  /*1960*/  STL.64 [R1+0x1f8], R128 ;  /* 0x0001f88001007387 */ /* 0x000fe20000100a00 */
[C---:B------:R-:W-:Y:S02]  /*1970*/  LEA R116, P3, R109.reuse, R3, 0x1 ;  /* 0x000000036d747211 */ /* 0x040fe400078608ff */
[-C--:B------:R-:W-:Y:S01]  /*1980*/  LEA.HI.X.SX32 R79, R8, R121.reuse, 0x1, P4 ;  /* 0x00000079084f7211 */ /* 0x080fe200020f0eff */
[----:B------:R0:W-:Y:S01]  /*1990*/  STL.64 [R1+0x1f0], R126 ;  /* 0x0001f07e01007387 */ /* 0x0001e20000100a00 */
[----:B------:R-:W-:Y:S02]  /*19a0*/  LEA.HI.X.SX32 R117, R109, R2, 0x1, P3 ;  /* 0x000000026d757211 */ /* 0x000fe400018f0eff */
[----:B------:R-:W-:Y:S01]  /*19b0*/  LEA.HI.X.SX32 R81, R136, R121, 0x1, P5 ;  /* 0x0000007988517211 */ /* 0x000fe200028f0eff */
[----:B------:R1:W-:Y:S01]  /*19c0*/  STL.64 [R1+0x1e8], R124 ;  /* 0x0001e87c01007387 */ /* 0x0003e20000100a00 */
[----:B------:R-:W-:Y:S01]  /*19d0*/  IMAD R121, R4, 0x2, R5 ;  /* 0x0000000204797824 */ /* 0x000fe200078e0205 */
[----:B------:R-:W-:-:S02]  /*19e0*/  LOP3.LUT R219, R217, 0x10, RZ, 0xfc, !PT ;  /* 0x00000010d9db7812 */ /* 0x000fc400078efcff */
[----:B------:R-:W-:Y:S02]  /*19f0*/  LOP3.LUT R242, R242, 0x1c, RZ, 0xc0, !PT ;  /* 0x0000001cf2f27812 */ /* 0x000fe400078ec0ff */
[C---:B------:R-:W-:Y:S02]  /*1a00*/  LEA R7, R4.reuse, R121, 0x1 ;  /* 0x0000007904077211 */ /* 0x040fe400078e08ff */
[-C--:B0-----:R-:W-:Y:S02]  /*1a10*/  LEA R126, P1, R93, R3.reuse, 0x1 ;  /* 0x000000035d7e7211 */ /* 0x081fe400078208ff */
[----:B------:R-:W-:Y:S01]  /*1a20*/  LEA R221, R221, UR8, 0x5 ;  /* 0x00000008dddd7c11 */ /* 0x000fe2000f8e28ff */
[C---:B------:R-:W-:Y:S01]  /*1a30*/  IMAD R123, R4.reuse, 0x2, R7 ;  /* 0x00000002047b7824 */ /* 0x040fe200078e0207 */
[-C--:B-1----:R-:W-:Y:S02]  /*1a40*/  LEA R124, P2, R101, R3.reuse, 0x1 ;  /* 0x00000003657c7211 */ /* 0x082fe400078408ff */
[-C--:B------:R-:W-:Y:S01]  /*1a50*/  LEA.HI.X.SX32 R127, R93, R2.reuse, 0x1, P1 ;  /* 0x000000025d7f7211 */ /* 0x080fe200008f0eff */
[----:B------:R-:W-:Y:S01]  /*1a60*/  IMAD R113, R4, 0x2, R123 ;  /* 0x0000000204717824 */ /* 0x000fe200078e027b */
[----:B------:R-:W-:Y:S01]  /*1a70*/  LEA.HI.X.SX32 R125, R101, R2, 0x1, P2 ;  /* 0x00000002657d7211 */ /* 0x000fe200010f0eff */
[----:B------:R-:W-:Y:S01]  /*1a80*/  IMAD.IADD R245, R242, 0x1, R221 ;  /* 0x00000001f2f57824 */ /* 0x000fe200078e02dd */
[----:B------:R-:W-:Y:S01]  /*1a90*/  LEA R118, P2, R95, R3, 0x1 ;  /* 0x000000035f767211 */ /* 0x000fe200078408ff */
[----:B------:R-:W-:Y:S01]  /*1aa0*/  STL.64 [R1+0x1e0], R126 ;  /* 0x0001e07e01007387 */ /* 0x000fe20000100a00 */
[----:B------:R-:W-:Y:S01]  /*1ab0*/  IMAD R115, R4, 0x2, R113 ;  /* 0x0000000204737824 */ /* 0x000fe200078e0271 */
[----:B------:R-:W-:-:S02]  /*1ac0*/  LEA R219, R219, UR8, 0x5 ;  /* 0x00000008dbdb7c11 */ /* 0x000fc4000f8e28ff */
[----:B------:R0:W-:Y:S01]  /*1ad0*/  STL.64 [R1+0x1d8], R124 ;  /* 0x0001d87c01007387 */ /* 0x0001e20000100a00 */
[----:B------:R-:W-:Y:S01]  /*1ae0*/  LEA.HI.X.SX32 R119, R95, R2, 0x1, P2 ;  /* 0x000000025f777211 */ /* 0x000fe200010f0eff */
[----:B------:R-:W-:Y:S01]  /*1af0*/  IMAD R107, R4, 0x2, R115 ;  /* 0x00000002046b7824 */ /* 0x000fe200078e0273 */
[----:B------:R-:W-:Y:S01]  /*1b00*/  LOP3.LUT R252, R0, 0x40, RZ, 0x3c, !PT ;  /* 0x0000004000fc7812 */ /* 0x000fe200078e3cff */
[----:B------:R1:W-:Y:S01]  /*1b10*/  STL.64 [R1+0x1d0], R116 ;  /* 0x0001d07401007387 */ /* 0x0003e20000100a00 */
[----:B------:R-:W-:Y:S01]  /*1b20*/  IMAD.IADD R244, R242, 0x1, R219 ;  /* 0x00000001f2f47824 */ /* 0x000fe200078e02db */
[----:B------:R-:W-:Y:S01]  /*1b30*/  LOP3.LUT R247, R0, 0x60, RZ, 0x3c, !PT ;  /* 0x0000006000f77812 */ /* 0x000fe200078e3cff */
[----:B------:R-:W-:-:S04]  /*1b40*/  IMAD R111, R4, 0x2, R107 ;  /* 0x00000002046f7824 */ /* 0x000fc800078e026b */
[----:B------:R-:W-:Y:S01]  /*1b50*/  IMAD R93, R4, 0x2, R111 ;  /* 0x00000002045d7824 */ /* 0x000fe200078e026f */
[----:B0-----:R-:W-:-:S03]  /*1b60*/  LEA R124, P1, R89, R3, 0x1 ;  /* 0x00000003597c7211 */ /* 0x001fc600078208ff */
[C---:B------:R-:W-:Y:S01]  /*1b70*/  IMAD R101, R4.reuse, 0x2, R93 ;  /* 0x0000000204657824 */ /* 0x040fe200078e025d */
[-C--:B------:R-:W-:Y:S02]  /*1b80*/  LEA.HI.X.SX32 R125, R89, R2.reuse, 0x1, P1 ;  /* 0x00000002597d7211 */ /* 0x080fe400008f0eff */
[CC--:B-1----:R-:W-:Y:S01]  /*1b90*/  LEA R116, P3, R99.reuse, R3.reuse, 0x1 ;  /* 0x0000000363747211 */ /* 0x0c2fe200078608ff */
[C---:B------:R-:W-:Y:S02]  /*1ba0*/  IMAD R89, R4.reuse, 0x2, R101 ;  /* 0x0000000204597824 */ /* 0x040fe400078e0265 */
[----:B------:R-:W-:Y:S01]  /*1bb0*/  STL.64 [R1+0x1c8], R124 ;  /* 0x0001c87c01007387 */ /* 0x000fe20000100a00 */
[----:B------:R-:W-:Y:S02]  /*1bc0*/  LEA.HI.X.SX32 R117, R99, R2, 0x1, P3 ;  /* 0x0000000263757211 */ /* 0x000fe400018f0eff */
[----:B------:R-:W-:Y:S01]  /*1bd0*/  LEA R108, P3, R97, R3, 0x1 ;  /* 0x00000003616c7211 */ /* 0x000fe200078608ff */
[----:B------:R0:W-:Y:S01]  /*1be0*/  STL.64 [R1+0x1c0], R118 ;  /* 0x0001c07601007387 */ /* 0x0001e20000100a00 */
[----:B------:R-:W-:-:S02]  /*1bf0*/  LEA R95, R4, R89, 0x1 ;  /* 0x00000059045f7211 */ /* 0x000fc400078e08ff */
[----:B------:R-:W-:Y:S01]  /*1c00*/  LEA.HI.X.SX32 R109, R97, R2, 0x1, P3 ;  /* 0x00000002616d7211 */ /* 0x000fe200018f0eff */
[----:B------:R1:W-:Y:S01]  /*1c10*/  STL.64 [R1+0x1b8], R116 ;  /* 0x0001b87401007387 */ /* 0x0003e20000100a00 */
[-C--:B------:R-:W-:Y:S02]  /*1c20*/  LEA R84, P3, R87, R3.reuse, 0x1 ;  /* 0x0000000357547211 */ /* 0x080fe400078608ff */
[----:B0-----:R-:W-:-:S04]  /*1c30*/  LEA R118, P1, R85, R3, 0x1 ;  /* 0x0000000355767211 */ /* 0x001fc800078208ff */
[-C--:B------:R-:W-:Y:S02]  /*1c40*/  LEA.HI.X.SX32 R119, R85, R2.reuse, 0x1, P1 ;  /* 0x0000000255777211 */ /* 0x080fe400008f0eff */
[-C--:B-1----:R-:W-:Y:S02]  /*1c50*/  LEA R116, P2, R91, R3.reuse, 0x1 ;  /* 0x000000035b747211 */ /* 0x082fe400078408ff */
[-C--:B------:R-:W-:Y:S01]  /*1c60*/  LEA.HI.X.SX32 R85, R87, R2.reuse, 0x1, P3 ;  /* 0x0000000257557211 */ /* 0x080fe200018f0eff */
[----:B------:R-:W-:Y:S01]  /*1c70*/  STL.64 [R1+0x1b0], R118 ;  /* 0x0001b07601007387 */ /* 0x000fe20000100a00 */
[-C--:B------:R-:W-:Y:S01]  /*1c80*/  LEA.HI.X.SX32 R117, R91, R2.reuse, 0x1, P2 ;  /* 0x000000025b757211 */ /* 0x080fe200010f0eff */
[C---:B------:R-:W-:Y:S01]  /*1c90*/  IMAD R91, R4.reuse, 0x2, R95 ;  /* 0x00000002045b7824 */ /* 0x040fe200078e025f */
[CC--:B------:R-:W-:Y:S01]  /*1ca0*/  LEA R98, P2, R15.reuse, R3.reuse, 0x1 ;  /* 0x000000030f627211 */ /* 0x0c0fe200078408ff */
[----:B------:R0:W-:Y:S02]  /*1cb0*/  STL.64 [R1+0x1a0], R108 ;  /* 0x0001a06c01007387 */ /* 0x0001e40000100a00 */
[----:B------:R-:W-:Y:S01]  /*1cc0*/  IMAD R97, R4, 0x2, R91 ;  /* 0x0000000204617824 */ /* 0x000fe200078e025b */
[----:B------:R-:W-:Y:S01]  /*1cd0*/  LEA.HI.X.SX32 R99, R15, R2, 0x1, P2 ;  /* 0x000000020f637211 */ /* 0x000fe200010f0eff */
[----:B------:R-:W-:Y:S01]  /*1ce0*/  STL.64 [R1+0x1a8], R116 ;  /* 0x0001a87401007387 */ /* 0x000fe20000100a00 */
[----:B0-----:R-:W-:-:S04]  /*1cf0*/  LEA R108, P1, R13, R3, 0x1 ;  /* 0x000000030d6c7211 */ /* 0x001fc800078208ff */
[----:B------:R-:W-:Y:S01]  /*1d00*/  LEA.HI.X.SX32 R109, R13, R2, 0x1, P1 ;  /* 0x000000020d6d7211 */ /* 0x000fe200008f0eff */
[----:B------:R-:W-:-:S04]  /*1d10*/  IMAD R13, R4, 0x2, R97 ;  /* 0x00000002040d7824 */ /* 0x000fc800078e0261 */
[----:B------:R0:W-:Y:S01]  /*1d20*/  STL.64 [R1+0x198], R108 ;  /* 0x0001986c01007387 */ /* 0x0001e20000100a00 */
[----:B------:R-:W-:-:S03]  /*1d30*/  IMAD R15, R4, 0x2, R13 ;  /* 0x00000002040f7824 */ /* 0x000fc600078e020d */
[----:B------:R1:W-:Y:S04]  /*1d40*/  STL.64 [R1+0x190], R98 ;  /* 0x0001906201007387 */ /* 0x0003e80000100a00 */
[----:B------:R2:W-:Y:S01]  /*1d50*/  STL.64 [R1+0x188], R84 ;  /* 0x0001885401007387 */ /* 0x0005e20000100a00 */
[-C--:B0-----:R-:W-:Y:S02]  /*1d60*/  LEA R108, P1, R9, R3.reuse, 0x1 ;  /* 0x00000003096c7211 */ /* 0x081fe400078208ff */
[-C--:B-1----:R-:W-:Y:S02]  /*1d70*/  LEA R98, P2, R11, R3.reuse, 0x1 ;  /* 0x000000030b627211 */ /* 0x082fe400078408ff */
[----:B------:R-:W-:Y:S02]  /*1d80*/  LEA.HI.X.SX32 R109, R9, R2, 0x1, P1 ;  /* 0x00000002096d7211 */ /* 0x000fe400008f0eff */
[----:B--2---:R-:W-:-:S02]  /*1d90*/  LEA R84, P3, R17, R3, 0x1 ;  /* 0x0000000311547211 */ /* 0x004fc400078608ff */
[-C--:B------:R-:W-:Y:S01]  /*1da0*/  LEA.HI.X.SX32 R99, R11, R2.reuse, 0x1, P2 ;  /* 0x000000020b637211 */ /* 0x080fe200010f0eff */
[----:B------:R-:W-:Y:S01]  /*1db0*/  STL.64 [R1+0x180], R108 ;  /* 0x0001806c01007387 */ /* 0x000fe20000100a00 */
[-C--:B------:R-:W-:Y:S01]  /*1dc0*/  LEA.HI.X.SX32 R85, R17, R2.reuse, 0x1, P3 ;  /* 0x0000000211557211 */ /* 0x080fe200018f0eff */
[C---:B------:R-:W-:Y:S01]  /*1dd0*/  IMAD R11, R4.reuse, 0x2, R15 ;  /* 0x00000002040b7824 */ /* 0x040fe200078e020f */
[-C--:B------:R-:W-:Y:S01]  /*1de0*/  LEA R86, P1, R5, R3.reuse, 0x1 ;  /* 0x0000000305567211 */ /* 0x080fe200078208ff */
[----:B------:R0:W-:Y:S01]  /*1df0*/  STL.64 [R1+0x178], R98 ;  /* 0x0001786201007387 */ /* 0x0001e20000100a00 */
[----:B------:R-:W-:Y:S01]  /*1e00*/  LEA R8, P3, R7, R3, 0x1 ;  /* 0x0000000307087211 */ /* 0x000fe200078608ff */
[C---:B------:R-:W-:Y:S01]  /*1e10*/  IMAD R17, R4.reuse, 0x2, R11 ;  /* 0x0000000204117824 */ /* 0x040fe200078e020b */
[-C--:B------:R-:W-:Y:S01]  /*1e20*/  LEA.HI.X.SX32 R87, R5, R2.reuse, 0x1, P1 ;  /* 0x0000000205577211 */ /* 0x080fe200008f0eff */
[----:B------:R1:W-:Y:S01]  /*1e30*/  STL.64 [R1+0x170], R84 ;  /* 0x0001705401007387 */ /* 0x0003e20000100a00 */
[----:B------:R-:W-:Y:S01]  /*1e40*/  LEA.HI.X.SX32 R9, R7, R2, 0x1, P3 ;  /* 0x0000000207097211 */ /* 0x000fe200018f0eff */
[----:B------:R-:W-:-:S02]  /*1e50*/  IMAD R5, R4, 0x2, R17 ;  /* 0x0000000204057824 */ /* 0x000fc400078e0211 */
[----:B------:R2:W-:Y:S02]  /*1e60*/  STL.64 [R1+0x168], R86 ;  /* 0x0001685601007387 */ /* 0x0005e40000100a00 */
[----:B0-----:R-:W-:Y:S01]  /*1e70*/  IMAD R99, R4, 0x2, R5 ;  /* 0x0000000204637824 */ /* 0x001fe200078e0205 */
[----:B-1----:R-:W-:-:S04]  /*1e80*/  LEA R84, P2, R121, R3, 0x1 ;  /* 0x0000000379547211 */ /* 0x002fc800078408ff */
[----:B------:R-:W-:Y:S02]  /*1e90*/  LEA R109, R4, R99, 0x1 ;  /* 0x00000063046d7211 */ /* 0x000fe400078e08ff */
[----:B------:R-:W-:Y:S02]  /*1ea0*/  LEA.HI.X.SX32 R85, R121, R2, 0x1, P2 ;  /* 0x0000000279557211 */ /* 0x000fe400010f0eff */
[----:B--2---:R-:W-:-:S03]  /*1eb0*/  LEA R86, P1, R123, R3, 0x1 ;  /* 0x000000037b567211 */ /* 0x004fc600078208ff */
[----:B------:R0:W-:Y:S01]  /*1ec0*/  STL.64 [R1+0x160], R84 ;  /* 0x0001605401007387 */ /* 0x0001e20000100a00 */
[----:B------:R-:W-:-:S03]  /*1ed0*/  LEA.HI.X.SX32 R87, R123, R2, 0x1, P1 ;  /* 0x000000027b577211 */ /* 0x000fc600008f0eff */
[----:B------:R1:W-:Y:S04]  /*1ee0*/  STL.64 [R1+0x158], R8 ;  /* 0x0001580801007387 */ /* 0x0003e80000100a00 */
[----:B------:R2:W-:Y:S01]  /*1ef0*/  STL.64 [R1+0x150], R86 ;  /* 0x0001505601007387 */ /* 0x0005e20000100a00 */
[----:B0-----:R-:W-:-:S04]  /*1f00*/  LEA R84, P2, R113, R3, 0x1 ;  /* 0x0000000371547211 */ /* 0x001fc800078408ff */
[-C--:B------:R-:W-:Y:S02]  /*1f10*/  LEA.HI.X.SX32 R85, R113, R2.reuse, 0x1, P2 ;  /* 0x0000000271557211 */ /* 0x080fe400010f0eff */
[-C--:B-1----:R-:W-:Y:S02]  /*1f20*/  LEA R8, P3, R115, R3.reuse, 0x1 ;  /* 0x0000000373087211 */ /* 0x082fe400078608ff */
[-C--:B--2---:R-:W-:Y:S01]  /*1f30*/  LEA R86, P1, R107, R3.reuse, 0x1 ;  /* 0x000000036b567211 */ /* 0x084fe200078208ff */
[----:B------:R0:W-:Y:S01]  /*1f40*/  STL.64 [R1+0x148], R84 ;  /* 0x0001485401007387 */ /* 0x0001e20000100a00 */
[-C--:B------:R-:W-:Y:S02]  /*1f50*/  LEA.HI.X.SX32 R9, R115, R2.reuse, 0x1, P3 ;  /* 0x0000000273097211 */ /* 0x080fe400018f0eff */
[----:B------:R-:W-:Y:S02]  /*1f60*/  LEA R6, P3, R93, R3, 0x1 ;  /* 0x000000035d067211 */ /* 0x000fe400078608ff */
[-C--:B------:R-:W-:Y:S01]  /*1f70*/  LEA.HI.X.SX32 R87, R107, R2.reuse, 0x1, P1 ;  /* 0x000000026b577211 */ /* 0x080fe200008f0eff */
[----:B------:R1:W-:Y:S01]  /*1f80*/  STL.64 [R1+0x140], R8 ;  /* 0x0001400801007387 */ /* 0x0003e20000100a00 */
[----:B------:R-:W-:-:S03]  /*1f90*/  LEA.HI.X.SX32 R7, R93, R2, 0x1, P3 ;  /* 0x000000025d077211 */ /* 0x000fc600018f0eff */
[----:B------:R2:W-:Y:S01]  /*1fa0*/  STL.64 [R1+0x138], R86 ;  /* 0x0001385601007387 */ /* 0x0005e20000100a00 */
[----:B0-----:R-:W-:-:S04]  /*1fb0*/  LEA R84, P2, R111, R3, 0x1 ;  /* 0x000000036f547211 */ /* 0x001fc800078408ff */
[----:B------:R-:W-:Y:S01]  /*1fc0*/  LEA.HI.X.SX32 R85, R111, R2, 0x1, P2 ;  /* 0x000000026f557211 */ /* 0x000fe200010f0eff */
[----:B-1----:R-:W-:-:S04]  /*1fd0*/  IMAD R9, R4, 0x2, R109 ;  /* 0x0000000204097824 */ /* 0x002fc800078e026d */
[----:B------:R0:W-:Y:S01]  /*1fe0*/  STL.64 [R1+0x130], R84 ;  /* 0x0001305401007387 */ /* 0x0001e20000100a00 */
[CC--:B--2---:R-:W-:Y:S01]  /*1ff0*/  LEA R86, P1, R101.reuse, R3.reuse, 0x1 ;  /* 0x0000000365567211 */ /* 0x0c4fe200078208ff */
[C---:B------:R-:W-:Y:S02]  /*2000*/  IMAD R93, R4.reuse, 0x2, R9 ;  /* 0x00000002045d7824 */ /* 0x040fe400078e0209 */
[----:B------:R1:W-:Y:S01]  /*2010*/  STL.64 [R1+0x128], R6 ;  /* 0x0001280601007387 */ /* 0x0003e20000100a00 */
[----:B------:R-:W-:Y:S01]  /*2020*/  LEA.HI.X.SX32 R87, R101, R2, 0x1, P1 ;  /* 0x0000000265577211 */ /* 0x000fe200008f0eff */
[----:B------:R-:W-:Y:S01]  /*2030*/  IMAD R107, R4, 0x2, R93 ;  /* 0x00000002046b7824 */ /* 0x000fe200078e025d */
[----:B------:R-:W-:-:S04]  /*2040*/  LEA R100, P1, R91, R3, 0x1 ;  /* 0x000000035b647211 */ /* 0x000fc800078208ff */
[-C--:B------:R-:W-:Y:S02]  /*2050*/  LEA.HI.X.SX32 R101, R91, R2.reuse, 0x1, P1 ;  /* 0x000000025b657211 */ /* 0x080fe400008f0eff */
[-C--:B0-----:R-:W-:Y:S02]  /*2060*/  LEA R84, P2, R89, R3.reuse, 0x1 ;  /* 0x0000000359547211 */ /* 0x081fe400078408ff */
[-C--:B------:R-:W-:Y:S02]  /*2070*/  LEA R94, P1, R15, R3.reuse, 0x1 ;  /* 0x000000030f5e7211 */ /* 0x080fe400078208ff */
[----:B-1----:R-:W-:Y:S02]  /*2080*/  LEA R6, P3, R95, R3, 0x1 ;  /* 0x000000035f067211 */ /* 0x002fe400078608ff */
[-C--:B------:R-:W-:Y:S02]  /*2090*/  LEA.HI.X.SX32 R85, R89, R2.reuse, 0x1, P2 ;  /* 0x0000000259557211 */ /* 0x080fe400010f0eff */
[----:B------:R-:W-:-:S02]  /*20a0*/  LEA.HI.X.SX32 R7, R95, R2, 0x1, P3 ;  /* 0x000000025f077211 */ /* 0x000fc400018f0eff */
[-C--:B------:R-:W-:Y:S02]  /*20b0*/  LEA R88, P2, R97, R3.reuse, 0x1 ;  /* 0x0000000361587211 */ /* 0x080fe400078408ff */
[-C--:B------:R-:W-:Y:S01]  /*20c0*/  LEA.HI.X.SX32 R95, R15, R2.reuse, 0x1, P1 ;  /* 0x000000020f5f7211 */ /* 0x080fe200008f0eff */
[----:B------:R0:W-:Y:S01]  /*20d0*/  STL.64 [R1+0x110], R6 ;  /* 0x0001100601007387 */ /* 0x0001e20000100a00 */
[-C--:B------:R-:W-:Y:S02]  /*20e0*/  LEA.HI.X.SX32 R89, R97, R2.reuse, 0x1, P2 ;  /* 0x0000000261597211 */ /* 0x080fe400010f0eff */
[----:B------:R-:W-:Y:S02]  /*20f0*/  CS2R R96, SRZ ;  /* 0x0000000000607805 */ /* 0x000fe4000001ff00 */
[CC--:B------:R-:W-:Y:S01]  /*2100*/  LEA R90, P2, R11.reuse, R3.reuse, 0x1 ;  /* 0x000000030b5a7211 */ /* 0x0c0fe200078408ff */
[----:B------:R1:W-:Y:S03]  /*2110*/  STL.64 [R1+0x120], R86 ;  /* 0x0001205601007387 */ /* 0x0003e60000100a00 */
[----:B------:R-:W-:Y:S01]  /*2120*/  LEA.HI.X.SX32 R91, R11, R2, 0x1, P2 ;  /* 0x000000020b5b7211 */ /* 0x000fe200010f0eff */
[----:B------:R2:W-:Y:S01]  /*2130*/  STL.64 [R1+0x118], R84 ;  /* 0x0001185401007387 */ /* 0x0005e20000100a00 */
[----:B0-----:R-:W-:Y:S01]  /*2140*/  IMAD R7, R4, 0x2, R107 ;  /* 0x0000000204077824 */ /* 0x001fe200078e026b */
[----:B-1----:R-:W-:-:S04]  /*2150*/  LEA R86, P3, R13, R3, 0x1 ;  /* 0x000000030d567211 */ /* 0x002fc800078608ff */
[----:B------:R-:W-:Y:S01]  /*2160*/  LEA.HI.X.SX32 R87, R13, R2, 0x1, P3 ;  /* 0x000000020d577211 */ /* 0x000fe200018f0eff */
[----:B--2---:R-:W-:-:S04]  /*2170*/  IMAD R85, R4, 0x2, R7 ;  /* 0x0000000204557824 */ /* 0x004fc800078e0207 */
[----:B------:R0:W-:Y:S04]  /*2180*/  STL.64 [R1+0xf8], R86 ;  /* 0x0000f85601007387 */ /* 0x0001e80000100a00 */
[----:B------:R-:W-:Y:S04]  /*2190*/  STL.64 [R1+0x108], R100 ;  /* 0x0001086401007387 */ /* 0x000fe80000100a00 */
[----:B------:R1:W-:Y:S04]  /*21a0*/  STL.64 [R1+0x100], R88 ;  /* 0x0001005801007387 */ /* 0x0003e80000100a00 */
[----:B------:R-:W-:Y:S01]  /*21b0*/  STL.64 [R1+0xf0], R94 ;  /* 0x0000f05e01007387 */ /* 0x000fe20000100a00 */
[----:B0-----:R-:W-:-:S03]  /*21c0*/  IMAD R87, R4, 0x2, R85 ;  /* 0x0000000204577824 */ /* 0x001fc600078e0255 */
[----:B------:R0:W-:Y:S01]  /*21d0*/  STL.64 [R1+0xe8], R90 ;  /* 0x0000e85a01007387 */ /* 0x0001e20000100a00 */
[----:B------:R-:W-:Y:S01]  /*21e0*/  IMAD R13, R4, 0x2, R87 ;  /* 0x00000002040d7824 */ /* 0x000fe200078e0257 */
[----:B-1----:R-:W-:-:S03]  /*21f0*/  LEA R88, P3, R17, R3, 0x1 ;  /* 0x0000000311587211 */ /* 0x002fc600078608ff */
[----:B------:R-:W-:Y:S01]  /*2200*/  IMAD R15, R4, 0x2, R13 ;  /* 0x00000002040f7824 */ /* 0x000fe200078e020d */
[-C--:B------:R-:W-:Y:S02]  /*2210*/  LEA.HI.X.SX32 R89, R17, R2.reuse, 0x1, P3 ;  /* 0x0000000211597211 */ /* 0x080fe400018f0eff */
[-C--:B------:R-:W-:Y:S02]  /*2220*/  LEA R10, P3, R109, R3.reuse, 0x1 ;  /* 0x000000036d0a7211 */ /* 0x080fe400078608ff */
[-C--:B0-----:R-:W-:Y:S01]  /*2230*/  LEA R90, P1, R5, R3.reuse, 0x1 ;  /* 0x00000003055a7211 */ /* 0x081fe200078208ff */
[----:B------:R0:W-:Y:S01]  /*2240*/  STL.64 [R1+0xe0], R88 ;  /* 0x0000e05801007387 */ /* 0x0001e20000100a00 */
[-C--:B------:R-:W-:Y:S02]  /*2250*/  LEA.HI.X.SX32 R11, R109, R2.reuse, 0x1, P3 ;  /* 0x000000026d0b7211 */ /* 0x080fe400018f0eff */
[----:B------:R-:W-:Y:S02]  /*2260*/  LEA.HI.X.SX32 R91, R5, R2, 0x1, P1 ;  /* 0x00000002055b7211 */ /* 0x000fe400008f0eff */
[----:B------:R-:W-:-:S02]  /*2270*/  LEA R94, P1, R9, R3, 0x1 ;  /* 0x00000003095e7211 */ /* 0x000fc400078208ff */
[C---:B------:R-:W-:Y:S01]  /*2280*/  LEA R17, R4.reuse, R15, 0x1 ;  /* 0x0000000f04117211 */ /* 0x040fe200078e08ff */
[----:B------:R1:W-:Y:S01]  /*2290*/  STL.64 [R1+0xd8], R90 ;  /* 0x0000d85a01007387 */ /* 0x0003e20000100a00 */
[----:B------:R-:W-:Y:S02]  /*22a0*/  LEA.HI.X.SX32 R95, R9, R2, 0x1, P1 ;  /* 0x00000002095f7211 */ /* 0x000fe400008f0eff */
[-C--:B------:R-:W-:Y:S01]  /*22b0*/  LEA R92, P1, R7, R3.reuse, 0x1 ;  /* 0x00000003075c7211 */ /* 0x080fe200078208ff */
[----:B------:R-:W-:Y:S01]  /*22c0*/  IMAD R5, R4, 0x2, R17 ;  /* 0x0000000204057824 */ /* 0x000fe200078e0211 */
[----:B0-----:R-:W-:-:S04]  /*22d0*/  LEA R88, P2, R99, R3, 0x1 ;  /* 0x0000000363587211 */ /* 0x001fc800078408ff */
[-C--:B------:R-:W-:Y:S02]  /*22e0*/  LEA.HI.X.SX32 R89, R99, R2.reuse, 0x1, P2 ;  /* 0x0000000263597211 */ /* 0x080fe400010f0eff */
[----:B------:R-:W-:Y:S02]  /*22f0*/  CS2R R98, SRZ ;  /* 0x0000000000627805 */ /* 0x000fe4000001ff00 */
[C---:B-1----:R-:W-:Y:S01]  /*2300*/  LEA R90, P2, R93.reuse, R3, 0x1 ;  /* 0x000000035d5a7211 */ /* 0x042fe200078408ff */
[----:B------:R0:W-:Y:S03]  /*2310*/  STL.64 [R1+0xd0], R88 ;  /* 0x0000d05801007387 */ /* 0x0001e60000100a00 */
[-C--:B------:R-:W-:Y:S01]  /*2320*/  LEA.HI.X.SX32 R91, R93, R2.reuse, 0x1, P2 ;  /* 0x000000025d5b7211 */ /* 0x080fe200010f0eff */
[----:B------:R1:W-:Y:S01]  /*2330*/  STL.64 [R1+0xc8], R10 ;  /* 0x0000c80a01007387 */ /* 0x0003e20000100a00 */
[----:B------:R-:W-:-:S03]  /*2340*/  LEA.HI.X.SX32 R93, R7, R2, 0x1, P1 ;  /* 0x00000002075d7211 */ /* 0x000fc600008f0eff */
[----:B------:R2:W-:Y:S01]  /*2350*/  STL.64 [R1+0xc0], R94 ;  /* 0x0000c05e01007387 */ /* 0x0005e20000100a00 */
[----:B0-----:R-:W-:-:S03]  /*2360*/  LEA R88, P3, R107, R3, 0x1 ;  /* 0x000000036b587211 */ /* 0x001fc600078608ff */
[----:B------:R0:W-:Y:S01]  /*2370*/  STL.64 [R1+0xb8], R90 ;  /* 0x0000b85a01007387 */ /* 0x0001e20000100a00 */
[----:B------:R-:W-:Y:S01]  /*2380*/  LEA.HI.X.SX32 R89, R107, R2, 0x1, P3 ;  /* 0x000000026b597211 */ /* 0x000fe200018f0eff */
[----:B-1----:R-:W-:Y:S01]  /*2390*/  IMAD R11, R4, 0x2, R5 ;  /* 0x00000002040b7824 */ /* 0x002fe200078e0205 */
[----:B--2---:R-:W-:-:S03]  /*23a0*/  CS2R R94, SRZ ;  /* 0x00000000005e7805 */ /* 0x004fc6000001ff00 */
[----:B------:R1:W-:Y:S01]  /*23b0*/  STL.64 [R1+0xb0], R88 ;  /* 0x0000b05801007387 */ /* 0x0003e20000100a00 */
[C---:B------:R-:W-:Y:S01]  /*23c0*/  IMAD R12, R4.reuse, 0x2, R11 ;  /* 0x00000002040c7824 */ /* 0x040fe200078e020b */
[C---:B0-----:R-:W-:Y:S02]  /*23d0*/  LEA R90, P2, R85.reuse, R3, 0x1 ;  /* 0x00000003555a7211 */ /* 0x041fe400078408ff */
[----:B------:R0:W-:Y:S01]  /*23e0*/  STL.64 [R1+0xa8], R92 ;  /* 0x0000a85c01007387 */ /* 0x0001e20000100a00 */
[----:B------:R-:W-:Y:S01]  /*23f0*/  IMAD R9, R4, 0x2, R12 ;  /* 0x0000000204097824 */ /* 0x000fe200078e020c */
[----:B------:R-:W-:-:S03]  /*2400*/  LEA.HI.X.SX32 R91, R85, R2, 0x1, P2 ;  /* 0x00000002555b7211 */ /* 0x000fc600010f0eff */
[C---:B------:R-:W-:Y:S01]  /*2410*/  IMAD R8, R4.reuse, 0x2, R9 ;  /* 0x0000000204087824 */ /* 0x040fe200078e0209 */
[CC--:B-1----:R-:W-:Y:S01]  /*2420*/  LEA R88, P3, R87.reuse, R3.reuse, 0x1 ;  /* 0x0000000357587211 */ /* 0x0c2fe200078608ff */
[----:B------:R1:W-:Y:S02]  /*2430*/  STL.64 [R1+0xa0], R90 ;  /* 0x0000a05a01007387 */ /* 0x0003e40000100a00 */
[C---:B------:R-:W-:Y:S01]  /*2440*/  IMAD R7, R4.reuse, 0x2, R8 ;  /* 0x0000000204077824 */ /* 0x040fe200078e0208 */
[-C--:B------:R-:W-:Y:S02]  /*2450*/  LEA.HI.X.SX32 R89, R87, R2.reuse, 0x1, P3 ;  /* 0x0000000257597211 */ /* 0x080fe400018f0eff */
[----:B0-----:R-:W-:Y:S02]  /*2460*/  CS2R R92, SRZ ;  /* 0x00000000005c7805 */ /* 0x001fe4000001ff00 */
[CC--:B------:R-:W-:Y:S01]  /*2470*/  LEA R84, P3, R17.reuse, R3.reuse, 0x1 ;  /* 0x0000000311547211 */ /* 0x0c0fe200078608ff */
[C---:B------:R-:W-:Y:S01]  /*2480*/  IMAD R10, R4.reuse, 0x2, R7 ;  /* 0x00000002040a7824 */ /* 0x040fe200078e0207 */
[----:B------:R0:W-:Y:S02]  /*2490*/  STL.64 [R1+0x98], R88 ;  /* 0x0000985801007387 */ /* 0x0001e40000100a00 */
[----:B------:R-:W-:Y:S01]  /*24a0*/  LEA.HI.X.SX32 R85, R17, R2, 0x1, P3 ;  /* 0x0000000211557211 */ /* 0x000fe200018f0eff */
[----:B------:R-:W-:Y:S01]  /*24b0*/  IMAD R6, R4, 0x2, R10 ;  /* 0x0000000204067824 */ /* 0x000fe200078e020a */
[----:B------:R-:W-:-:S02]  /*24c0*/  LEA R14, P3, R12, R3, 0x1 ;  /* 0x000000030c0e7211 */ /* 0x000fc400078608ff */
[----:B-1----:R-:W-:-:S04]  /*24d0*/  LEA R90, P1, R13, R3, 0x1 ;  /* 0x000000030d5a7211 */ /* 0x002fc800078208ff */
[-C--:B------:R-:W-:Y:S02]  /*24e0*/  LEA.HI.X.SX32 R91, R13, R2.reuse, 0x1, P1 ;  /* 0x000000020d5b7211 */ /* 0x080fe400008f0eff */
[-C--:B------:R-:W-:Y:S02]  /*24f0*/  LEA R86, P1, R5, R3.reuse, 0x1 ;  /* 0x0000000305567211 */ /* 0x080fe400078208ff */
[----:B0-----:R-:W-:Y:S01]  /*2500*/  LEA R88, P2, R15, R3, 0x1 ;  /* 0x000000030f587211 */ /* 0x001fe200078408ff */
[----:B------:R0:W-:Y:S01]  /*2510*/  STL.64 [R1+0x90], R90 ;  /* 0x0000905a01007387 */ /* 0x0001e20000100a00 */
[-C--:B------:R-:W-:Y:S02]  /*2520*/  LEA.HI.X.SX32 R87, R5, R2.reuse, 0x1, P1 ;  /* 0x0000000205577211 */ /* 0x080fe400008f0eff */
[-C--:B------:R-:W-:Y:S02]  /*2530*/  LEA.HI.X.SX32 R89, R15, R2.reuse, 0x1, P2 ;  /* 0x000000020f597211 */ /* 0x080fe400010f0eff */
[----:B------:R-:W-:-:S02]  /*2540*/  LEA.HI.X.SX32 R15, R12, R2, 0x1, P3 ;  /* 0x000000020c0f7211 */ /* 0x000fc400018f0eff */
[----:B------:R-:W-:Y:S01]  /*2550*/  LEA R5, R4, R6, 0x1 ;  /* 0x0000000604057211 */ /* 0x000fe200078e08ff */
[----:B------:R1:W-:Y:S04]  /*2560*/  STL.64 [R1+0x88], R88 ;  /* 0x0000885801007387 */ /* 0x0003e80000100a00 */
[----:B------:R2:W-:Y:S01]  /*2570*/  STL.64 [R1+0x80], R84 ;  /* 0x0000805401007387 */ /* 0x0005e20000100a00 */
[----:B0-----:R-:W-:-:S03]  /*2580*/  CS2R R90, SRZ ;  /* 0x00000000005a7805 */ /* 0x001fc6000001ff00 */
[----:B------:R0:W-:Y:S01]  /*2590*/  STL.64 [R1+0x78], R86 ;  /* 0x0000785601007387 */ /* 0x0001e20000100a00 */
[----:B-1----:R-:W-:Y:S02]  /*25a0*/  CS2R R88, SRZ ;  /* 0x0000000000587805 */ /* 0x002fe4000001ff00 */
[----:B--2---:R-:W-:-:S04]  /*25b0*/  LEA R84, P2, R11, R3, 0x1 ;  /* 0x000000030b547211 */ /* 0x004fc800078408ff */
[-C--:B------:R-:W-:Y:S01]  /*25c0*/  LEA.HI.X.SX32 R85, R11, R2.reuse, 0x1, P2 ;  /* 0x000000020b557211 */ /* 0x080fe200010f0eff */
[----:B------:R-:W-:Y:S01]  /*25d0*/  IMAD R11, R4, 0x2, R5 ;  /* 0x00000002040b7824 */ /* 0x000fe200078e0205 */
[CC--:B------:R-:W-:Y:S02]  /*25e0*/  LEA R16, P2, R8.reuse, R3.reuse, 0x1 ;  /* 0x0000000308107211 */ /* 0x0c0fe400078408ff */
[----:B0-----:R-:W-:Y:S01]  /*25f0*/  CS2R R86, SRZ ;  /* 0x0000000000567805 */ /* 0x001fe2000001ff00 */
[----:B------:R0:W-:Y:S01]  /*2600*/  STL.64 [R1+0x70], R84 ;  /* 0x0000705401007387 */ /* 0x0001e20000100a00 */
[----:B------:R-:W-:Y:S01]  /*2610*/  LEA.HI.X.SX32 R17, R8, R2, 0x1, P2 ;  /* 0x0000000208117211 */ /* 0x000fe200010f0eff */
[----:B------:R-:W-:Y:S02]  /*2620*/  IMAD R8, R4, 0x2, R11 ;  /* 0x0000000204087824 */ /* 0x000fe400078e020b */
[----:B------:R1:W-:Y:S01]  /*2630*/  STL.64 [R1+0x68], R14 ;  /* 0x0000680e01007387 */ /* 0x0003e20000100a00 */
[----:B0-----:R-:W-:-:S02]  /*2640*/  LEA R84, P1, R9, R3, 0x1 ;  /* 0x0000000309547211 */ /* 0x001fc400078208ff */
[-C--:B-1----:R-:W-:Y:S02]  /*2650*/  LEA R14, P3, R7, R3.reuse, 0x1 ;  /* 0x00000003070e7211 */ /* 0x082fe400078608ff */
[-C--:B------:R-:W-:Y:S02]  /*2660*/  LEA.HI.X.SX32 R85, R9, R2.reuse, 0x1, P1 ;  /* 0x0000000209557211 */ /* 0x080fe400008f0eff */
[-C--:B------:R-:W-:Y:S01]  /*2670*/  LEA.HI.X.SX32 R15, R7, R2.reuse, 0x1, P3 ;  /* 0x00000002070f7211 */ /* 0x080fe200018f0eff */
[C---:B------:R-:W-:Y:S01]  /*2680*/  IMAD R7, R4.reuse, 0x2, R8 ;  /* 0x0000000204077824 */ /* 0x040fe200078e0208 */
[----:B------:R-:W-:Y:S01]  /*2690*/  LEA R12, P3, R5, R3, 0x1 ;  /* 0x00000003050c7211 */ /* 0x000fe200078608ff */
[----:B------:R-:W-:Y:S01]  /*26a0*/  STL.64 [R1+0x60], R84 ;  /* 0x0000605401007387 */ /* 0x000fe20000100a00 */
[----:B------:R-:W-:Y:S01]  /*26b0*/  LOP3.LUT R9, R103, 0x8, R217, 0xfe, !PT ;  /* 0x0000000867097812 */ /* 0x000fe200078efed9 */
[----:B------:R-:W-:Y:S01]  /*26c0*/  IMAD R4, R4, 0x2, R7 ;  /* 0x0000000204047824 */ /* 0x000fe200078e0207 */
[----:B------:R-:W-:Y:S01]  /*26d0*/  LEA.HI.X.SX32 R13, R5, R2, 0x1, P3 ;  /* 0x00000002050d7211 */ /* 0x000fe200018f0eff */
[----:B------:R0:W-:Y:S01]  /*26e0*/  STL.64 [R1+0x58], R16 ;  /* 0x0000581001007387 */ /* 0x0001e20000100a00 */
[----:B------:R-:W-:-:S03]  /*26f0*/  IMAD.MOV.U32 R5, RZ, RZ, -0x800000 ;  /* 0xff800000ff057424 */ /* 0x000fc600078e00ff */
[----:B------:R1:W-:Y:S01]  /*2700*/  STL.64 [R1+0x50], R14 ;  /* 0x0000500e01007387 */ /* 0x0003e20000100a00 */
[-C--:B0-----:R-:W-:Y:S02]  /*2710*/  LEA R16, P1, R10, R3.reuse, 0x1 ;  /* 0x000000030a107211 */ /* 0x081fe400078208ff */
[-C--:B-1----:R-:W-:Y:S02]  /*2720*/  LEA R14, P2, R6, R3.reuse, 0x1 ;  /* 0x00000003060e7211 */ /* 0x082fe400078408ff */
[-C--:B------:R-:W-:Y:S02]  /*2730*/  LEA.HI.X.SX32 R17, R10, R2.reuse, 0x1, P1 ;  /* 0x000000020a117211 */ /* 0x080fe400008f0eff */
[----:B------:R-:W-:Y:S02]  /*2740*/  LEA.HI.X.SX32 R15, R6, R2, 0x1, P2 ;  /* 0x00000002060f7211 */ /* 0x000fe400010f0eff */
[----:B------:R-:W-:Y:S01]  /*2750*/  LEA R84, P1, R11, R3, 0x1 ;  /* 0x000000030b547211 */ /* 0x000fe200078208ff */
[----:B------:R0:W-:Y:S01]  /*2760*/  STL.64 [R1+0x48], R16 ;  /* 0x0000481001007387 */ /* 0x0001e20000100a00 */
[----:B------:R-:W-:-:S02]  /*2770*/  LOP3.LUT R10, R103, 0x10, R217, 0xfe, !PT ;  /* 0x00000010670a7812 */ /* 0x000fc400078efed9 */
[-C--:B------:R-:W-:Y:S01]  /*2780*/  LEA.HI.X.SX32 R85, R11, R2.reuse, 0x1, P1 ;  /* 0x000000020b557211 */ /* 0x080fe200008f0eff */
[----:B------:R1:W-:Y:S01]  /*2790*/  STL.64 [R1+0x40], R14 ;  /* 0x0000400e01007387 */ /* 0x0003e20000100a00 */
[----:B------:R-:W-:Y:S02]  /*27a0*/  LOP3.LUT R11, R103, 0x18, R217, 0xfe, !PT ;  /* 0x00000018670b7812 */ /* 0x000fe400078efed9 */
[----:B------:R-:W-:Y:S01]  /*27b0*/  LOP3.LUT P1, RZ, R102, 0x7, RZ, 0xc0, !PT ;  /* 0x0000000766ff7812 */ /* 0x000fe2000782c0ff */
[----:B------:R2:W-:Y:S01]  /*27c0*/  STL.64 [R1+0x38], R12 ;  /* 0x0000380c01007387 */ /* 0x0005e20000100a00 */
[----:B------:R-:W-:Y:S02]  /*27d0*/  MOV R6, 0xff800000 ;  /* 0xff80000000067802 */ /* 0x000fe40000000f00 */
[C---:B0-----:R-:W-:Y:S01]  /*27e0*/  LEA R16, P2, R8.reuse, R3, 0x1 ;  /* 0x0000000308107211 */ /* 0x041fe200078408ff */
[----:B------:R0:W-:Y:S03]  /*27f0*/  STL.64 [R1+0x30], R84 ;  /* 0x0000305401007387 */ /* 0x0001e60000100a00 */
[----:B------:R-:W-:-:S02]  /*2800*/  LEA.HI.X.SX32 R17, R8, R2, 0x1, P2 ;  /* 0x0000000208117211 */ /* 0x000fc400010f0eff */
[-C--:B-1----:R-:W-:Y:S02]  /*2810*/  LEA R14, P3, R7, R3.reuse, 0x1 ;  /* 0x00000003070e7211 */ /* 0x082fe400078608ff */
[C---:B--2---:R-:W-:Y:S01]  /*2820*/  LEA R12, P4, R4.reuse, R3, 0x1 ;  /* 0x00000003040c7211 */ /* 0x044fe200078808ff */
[----:B------:R-:W-:Y:S01]  /*2830*/  IMAD.MOV.U32 R3, RZ, RZ, RZ ;  /* 0x000000ffff037224 */ /* 0x000fe200078e00ff */
[C---:B------:R-:W-:Y:S02]  /*2840*/  LOP3.LUT R8, R217.reuse, R103, RZ, 0xfc, !PT ;  /* 0x00000067d9087212 */ /* 0x040fe400078efcff */
[----:B------:R-:W-:Y:S02]  /*2850*/  LEA.HI.X.SX32 R13, R4, R2, 0x1, P4 ;  /* 0x00000002040d7211 */ /* 0x000fe400020f0eff */
[----:B0-----:R-:W-:Y:S02]  /*2860*/  CS2R R84, SRZ ;  /* 0x0000000000547805 */ /* 0x001fe4000001ff00 */
[----:B------:R-:W-:-:S02]  /*2870*/  LOP3.LUT R217, R217, 0x18, RZ, 0xfc, !PT ;  /* 0x00000018d9d97812 */ /* 0x000fc400078efcff */
[----:B------:R-:W-:Y:S01]  /*2880*/  LEA.HI.X.SX32 R15, R7, R2, 0x1, P3 ;  /* 0x00000002070f7211 */ /* 0x000fe200018f0eff */
[----:B------:R0:W-:Y:S01]  /*2890*/  STL.64 [R1+0x18], R12 ;  /* 0x0000180c01007387 */ /* 0x0001e20000100a00 */
[----:B------:R-:W-:Y:S01]  /*28a0*/  LEA R217, R217, UR8, 0x5 ;  /* 0x00000008d9d97c11 */ /* 0x000fe2000f8e28ff */
[----:B------:R-:W-:Y:S01]  /*28b0*/  IMAD.MOV.U32 R2, RZ, RZ, -0x800000 ;  /* 0xff800000ff027424 */ /* 0x000fe200078e00ff */
[----:B------:R-:W-:Y:S01]  /*28c0*/  LEA R4, R105, UR8, 0x2 ;  /* 0x0000000869047c11 */ /* 0x000fe2000f8e10ff */
[----:B------:R1:W-:Y:S01]  /*28d0*/  STL.64 [R1+0x28], R16 ;  /* 0x0000281001007387 */ /* 0x0003e20000100a00 */
[----:B------:R-:W-:Y:S02]  /*28e0*/  IMAD.MOV.U32 R4, RZ, RZ, RZ ;  /* 0x000000ffff047224 */ /* 0x000fe400078e00ff */
[----:B------:R-:W-:Y:S01]  /*28f0*/  IMAD.MOV.U32 R7, RZ, RZ, -0x800000 ;  /* 0xff800000ff077424 */ /* 0x000fe200078e00ff */
[----:B------:R2:W-:Y:S01]  /*2900*/  STL.64 [R1+0x20], R14 ;  /* 0x0000200e01007387 */ /* 0x0005e20000100a00 */
[----:B0-----:R-:W-:Y:S01]  /*2910*/  LEA R12, R104, UR8, 0x3 ;  /* 0x00000008680c7c11 */ /* 0x001fe2000f8e18ff */
[----:B-1----:R-:W-:Y:S01]  /*2920*/  IMAD.MOV.U32 R16, RZ, RZ, 0x3f800000 ;  /* 0x3f800000ff107424 */ /* 0x002fe200078e00ff */
[----:B------:R-:W-:-:S03]  /*2930*/  MOV R17, 0x3f800000 ;  /* 0x3f80000000117802 */ /* 0x000fc60000000f00 */
[----:B------:R-:W-:Y:S01]  /*2940*/  IMAD.IADD R246, R12, 0x1, R242 ;  /* 0x000000010cf67824 */ /* 0x000fe200078e02f2 */
[----:B------:R-:W-:Y:S01]  /*2950*/  LOP3.LUT R12, R0, 0x20, RZ, 0x3c, !PT ;  /* 0x00000020000c7812 */ /* 0x000fe200078e3cff */
[----:B------:R-:W-:Y:S02]  /*2960*/  IMAD.IADD R242, R242, 0x1, R217 ;  /* 0x00000001f2f27824 */ /* 0x000fe400078e02d9 */
[----:B--2---:R-:W-:Y:S02]  /*2970*/  IMAD.MOV.U32 R14, RZ, RZ, 0x3f800000 ;  /* 0x3f800000ff0e7424 */ /* 0x004fe400078e00ff */
[----:B------:R-:W-:-:S07]  /*2980*/  IMAD.MOV.U32 R15, RZ, RZ, 0x3f800000 ;  /* 0x3f800000ff0f7424 */ /* 0x000fce00078e00ff */
.L_x_9:
[----:B------:R-:W2:Y:S04]  /*2990*/  LDL.64 R102, [R1+0x10] ;  /* 0x0000100001667983 */ /* 0x000ea80000100a00 */
[----:B------:R-:W3:Y:S04]  /*29a0*/  LDL.64 R100, [R1+0x8] ;  /* 0x0000080001647983 */ /* 0x000ee80000100a00 */
[----:B------:R-:W4:Y:S01]  /*29b0*/  LDL.64 R12, [R1] ;  /* 0x00000000010c7983 */ /* 0x000f220000100a00 */
[----:B------:R-:W-:-:S04]  /*29c0*/  IMAD.WIDE R106, R3, 0x2, R250 ;  /* 0x00000002036a7825 */ /* 0x000fc800078e02fa */
[C---:B------:R-:W-:Y:S02]  /*29d0*/  IMAD.WIDE R104, R3.reuse, 0x2, R232 ;  /* 0x0000000203687825 */ /* 0x040fe400078e02e8 */
[----:B------:R-:W5:Y:S02]  /*29e0*/  LDG.E.U16 R107, desc[UR10][R106.64] ;  /* 0x0000000a6a6b7981 */ /* 0x000f64000c1e1500 */
[C---:B------:R-:W-:Y:S02]  /*29f0*/  IMAD.WIDE R108, R3.reuse, 0x2, R214 ;  /* 0x00000002036c7825 */ /* 0x040fe400078e02d6 */
[----:B------:R0:W5:Y:S02]  /*2a00*/  LDG.E.U16 R125, desc[UR10][R104.64] ;  /* 0x0000000a687d7981 */ /* 0x000164000c1e1500 */
[C---:B------:R-:W-:Y:S02]  /*2a10*/  IMAD.WIDE R120, R3.reuse, 0x2, R200 ;  /* 0x0000000203787825 */ /* 0x040fe400078e02c8 */
[----:B------:R1:W5:Y:S02]  /*2a20*/  LDG.E.U16 R119, desc[UR10][R108.64] ;  /* 0x0000000a6c777981 */ /* 0x000364000c1e1500 */
[----:B------:R-:W-:-:S02]  /*2a30*/  IMAD.WIDE R110, R3, 0x2, R182 ;  /* 0x00000002036e7825 */ /* 0x000fc400078e02b6 */
[----:B------:R-:W5:Y:S02]  /*2a40*/  LDG.E.U16 R120, desc[UR10][R120.64] ;  /* 0x0000000a78787981 */ /* 0x000f64000c1e1500 */
[C---:B0-----:R-:W-:Y:S02]  /*2a50*/  IMAD.WIDE R104, R3.reuse, 0x2, R210 ;  /* 0x0000000203687825 */ /* 0x041fe400078e02d2 */
[----:B------:R0:W5:Y:S02]  /*2a60*/  LDG.E.U16 R112, desc[UR10][R110.64] ;  /* 0x0000000a6e707981 */ /* 0x000164000c1e1500 */
[C---:B-1----:R-:W-:Y:S02]  /*2a70*/  IMAD.WIDE R108, R3.reuse, 0x2, R180 ;  /* 0x00000002036c7825 */ /* 0x042fe400078e02b4 */
[----:B------:R-:W5:Y:S02]  /*2a80*/  LDG.E.U16 R124, desc[UR10][R104.64] ;  /* 0x0000000a687c7981 */ /* 0x000f64000c1e1500 */
[----:B------:R-:W-:-:S04]  /*2a90*/  IMAD.WIDE R130, R3, 0x2, R164 ;  /* 0x0000000203827825 */ /* 0x000fc800078e02a4 */
[C---:B0-----:R-:W-:Y:S01]  /*2aa0*/  IMAD.WIDE R110, R3.reuse, 0x2, R174 ;  /* 0x00000002036e7825 */ /* 0x041fe200078e02ae */
[----:B------:R0:W5:Y:S03]  /*2ab0*/  LDG.E.U16 R104, desc[UR10][R108.64] ;  /* 0x0000000a6c687981 */ /* 0x000166000c1e1500 */
[C---:B------:R-:W-:Y:S02]  /*2ac0*/  IMAD.WIDE R116, R3.reuse, 0x2, R196 ;  /* 0x0000000203747825 */ /* 0x040fe400078e02c4 */
[----:B------:R-:W5:Y:S02]  /*2ad0*/  LDG.E.U16 R111, desc[UR10][R110.64] ;  /* 0x0000000a6e6f7981 */ /* 0x000f64000c1e1500 */
[----:B0-----:R-:W-:-:S05]  /*2ae0*/  IMAD.WIDE R108, R3, 0x2, R168 ;  /* 0x00000002036c7825 */ /* 0x001fca00078e02a8 */
[----:B------:R0:W5:Y:S01]  /*2af0*/  LDG.E.U16 R118, desc[UR10][R108.64] ;  /* 0x0000000a6c767981 */ /* 0x000162000c1e1500 */
[----:B------:R-:W-:-:S04]  /*2b00*/  IMAD.WIDE R134, R3, 0x2, R148 ;  /* 0x0000000203867825 */ /* 0x000fc800078e0294 */
[----:B------:R-:W-:-:S04]  /*2b10*/  IMAD.WIDE R132, R3, 0x2, R18 ;  /* 0x0000000203847825 */ /* 0x000fc800078e0212 */
[----:B0-----:R-:W-:-:S04]  /*2b20*/  IMAD.WIDE R108, R3, 0x2, R158 ;  /* 0x00000002036c7825 */ /* 0x001fc800078e029e */
[C---:B------:R-:W-:Y:S02]  /*2b30*/  IMAD.WIDE R128, R3.reuse, 0x2, R162 ;  /* 0x0000000203807825 */ /* 0x040fe400078e02a2 */
[----:B------:R-:W5:Y:S02]  /*2b40*/  LDG.E.U16 R109, desc[UR10][R108.64] ;  /* 0x0000000a6c6d7981 */ /* 0x000f64000c1e1500 */
[C---:B------:R-:W-:Y:S02]  /*2b50*/  IMAD.WIDE R140, R3.reuse, 0x2, R170 ;  /* 0x00000002038c7825 */ /* 0x040fe400078e02aa */
[----:B------:R-:W5:Y:S02]  /*2b60*/  LDG.E.U16 R129, desc[UR10][R128.64] ;  /* 0x0000000a80817981 */ /* 0x000f64000c1e1500 */
[C---:B------:R-:W-:Y:S02]  /*2b70*/  IMAD.WIDE R138, R3.reuse, 0x2, R152 ;  /* 0x00000002038a7825 */ /* 0x040fe400078e0298 */
[----:B------:R-:W5:Y:S02]  /*2b80*/  LDG.E.U16 R140, desc[UR10][R140.64] ;  /* 0x0000000a8c8c7981 */ /* 0x000f64000c1e1500 */
[----:B------:R-:W-:-:S02]  /*2b90*/  IMAD.WIDE R136, R3, 0x2, R150 ;  /* 0x0000000203887825 */ /* 0x000fc400078e0296 */
[----:B------:R0:W5:Y:S04]  /*2ba0*/  LDG.E.U16 R108, desc[UR10][R134.64] ;  /* 0x0000000a866c7981 */ /* 0x000168000c1e1500 */
[----:B------:R1:W5:Y:S01]  /*2bb0*/  LDG.E.U16 R128, desc[UR10][R138.64] ;  /* 0x0000000a8a807981 */ /* 0x000362000c1e1500 */
[----:B0-----:R-:W-:-:S04]  /*2bc0*/  IMAD.WIDE R134, R3, 0x2, R26 ;  /* 0x0000000203867825 */ /* 0x001fc800078e021a */
[C---:B-1----:R-:W-:Y:S01]  /*2bd0*/  IMAD.WIDE R138, R3.reuse, 0x2, R30 ;  /* 0x00000002038a7825 */ /* 0x042fe200078e021e */
[----:B------:R0:W5:Y:S04]  /*2be0*/  LDG.E.U16 R143, desc[UR10][R134.64] ;  /* 0x0000000a868f7981 */ /* 0x000168000c1e1500 */
[----:B------:R1:W5:Y:S01]  /*2bf0*/  LDG.E.U16 R145, desc[UR10][R138.64] ;  /* 0x0000000a8a917981 */ /* 0x000362000c1e1500 */
[----:B0-----:R-:W-:-:S04]  /*2c00*/  IMAD.WIDE R134, R3, 0x2, R36 ;  /* 0x0000000203867825 */ /* 0x001fc800078e0224 */
[C---:B-1----:R-:W-:Y:S01]  /*2c10*/  IMAD.WIDE R138, R3.reuse, 0x2, R40 ;  /* 0x00000002038a7825 */ /* 0x042fe200078e0228 */
[----:B------:R0:W5:Y:S05]  /*2c20*/  LDG.E.U16 R156, desc[UR10][R134.64] ;  /* 0x0000000a869c7981 */ /* 0x00016a000c1e1500 */
[----:B------:R-:W5:Y:S01]  /*2c30*/  LDG.E.U16 R138, desc[UR10][R138.64] ;  /* 0x0000000a8a8a7981 */ /* 0x000f62000c1e1500 */
[----:B0-----:R-:W-:-:S05]  /*2c40*/  IMAD.WIDE R134, R3, 0x2, R60 ;  /* 0x0000000203867825 */ /* 0x001fca00078e023c */
[----:B------:R0:W5:Y:S02]  /*2c50*/  LDG.E.U16 R157, desc[UR10][R134.64] ;  /* 0x0000000a869d7981 */ /* 0x000164000c1e1500 */
        /* <DEDUP_REMOVED lines=10> */
[----:B0-----:R-:W-:-:S06]  /*2d00*/  IMAD.WIDE R134, R3, 0x2, R82 ;  /* 0x0000000203867825 */ /* 0x001fcc00078e0252 */
[----:B------:R-:W5:Y:S01]  /*2d10*/  LDG.E.U16 R134, desc[UR10][R134.64] ;  /* 0x0000000a86867981 */ /* 0x000f62000c1e1500 */
[----:B--2---:R-:W-:-:S04]  /*2d20*/  IMAD.WIDE R122, R3, 0x2, R102 ;  /* 0x00000002037a7825 */ /* 0x004fc800078e0266 */
[C---:B---3--:R-:W-:Y:S02]  /*2d30*/  IMAD.WIDE R126, R3.reuse, 0x2, R100 ;  /* 0x00000002037e7825 */ /* 0x048fe400078e0264 */
[----:B------:R-:W2:Y:S02]  /*2d40*/  LDG.E.U16 R122, desc[UR10][R122.64] ;  /* 0x0000000a7a7a7981 */ /* 0x000ea4000c1e1500 */
[C---:B------:R-:W-:Y:S02]  /*2d50*/  IMAD.WIDE R102, R3.reuse, 0x2, R228 ;  /* 0x0000000203667825 */ /* 0x040fe400078e02e4 */
[----:B------:R-:W3:Y:S02]  /*2d60*/  LDG.E.U16 R126, desc[UR10][R126.64] ;  /* 0x0000000a7e7e7981 */ /* 0x000ee4000c1e1500 */
[C---:B------:R-:W-:Y:S02]  /*2d70*/  IMAD.WIDE R100, R3.reuse, 0x2, R224 ;  /* 0x0000000203647825 */ /* 0x040fe400078e02e0 */
[----:B------:R0:W3:Y:S02]  /*2d80*/  LDG.E.U16 R114, desc[UR10][R102.64] ;  /* 0x0000000a66727981 */ /* 0x0000e4000c1e1500 */
[----:B----4-:R-:W-:-:S02]  /*2d90*/  IMAD.WIDE R12, R3, 0x2, R12 ;  /* 0x00000002030c7825 */ /* 0x010fc400078e020c */
[----:B------:R1:W4:Y:S04]  /*2da0*/  LDG.E.U16 R106, desc[UR10][R100.64] ;  /* 0x0000000a646a7981 */ /* 0x000328000c1e1500 */
[----:B------:R1:W3:Y:S01]  /*2db0*/  LDG.E.U16 R115, desc[UR10][R12.64] ;  /* 0x0000000a0c737981 */ /* 0x0002e2000c1e1500 */
[----:B0-----:R-:W-:-:S03]  /*2dc0*/  IMAD.WIDE R102, R3, 0x2, R206 ;  /* 0x0000000203667825 */ /* 0x001fc600078e02ce */
[----:B------:R-:W3:Y:S01]  /*2dd0*/  LDG.E.U16 R123, desc[UR10][R116.64] ;  /* 0x0000000a747b7981 */ /* 0x000ee2000c1e1500 */
[----:B-1----:R-:W-:-:S03]  /*2de0*/  IMAD.WIDE R100, R3, 0x2, R204 ;  /* 0x0000000203647825 */ /* 0x002fc600078e02cc */
[----:B------:R0:W3:Y:S01]  /*2df0*/  LDG.E.U16 R113, desc[UR10][R102.64] ;  /* 0x0000000a66717981 */ /* 0x0000e2000c1e1500 */
[----:B------:R-:W-:-:S03]  /*2e00*/  IMAD.WIDE R12, R3, 0x2, R248 ;  /* 0x00000002030c7825 */ /* 0x000fc600078e02f8 */
[----:B------:R1:W3:Y:S04]  /*2e10*/  LDG.E.U16 R105, desc[UR10][R100.64] ;  /* 0x0000000a64697981 */ /* 0x0002e8000c1e1500 */
[----:B------:R-:W3:Y:S01]  /*2e20*/  LDG.E.U16 R12, desc[UR10][R12.64] ;  /* 0x0000000a0c0c7981 */ /* 0x000ee2000c1e1500 */
[----:B0-----:R-:W-:-:S04]  /*2e30*/  IMAD.WIDE R102, R3, 0x2, R178 ;  /* 0x0000000203667825 */ /* 0x001fc800078e02b2 */
[C---:B-1----:R-:W-:Y:S01]  /*2e40*/  IMAD.WIDE R100, R3.reuse, 0x2, R176 ;  /* 0x0000000203647825 */ /* 0x042fe200078e02b0 */
[----:B------:R0:W4:Y:S04]  /*2e50*/  LDG.E.U16 R121, desc[UR10][R102.64] ;  /* 0x0000000a66797981 */ /* 0x000128000c1e1500 */
[----:B------:R1:W4:Y:S01]  /*2e60*/  LDG.E.U16 R13, desc[UR10][R100.64] ;  /* 0x0000000a640d7981 */ /* 0x000322000c1e1500 */
[----:B0-----:R-:W-:-:S04]  /*2e70*/  IMAD.WIDE R102, R3, 0x2, R172 ;  /* 0x0000000203667825 */ /* 0x001fc800078e02ac */
[C---:B-1----:R-:W-:Y:S02]  /*2e80*/  IMAD.WIDE R100, R3.reuse, 0x2, R166 ;  /* 0x0000000203647825 */ /* 0x042fe400078e02a6 */
[----:B------:R-:W4:Y:S04]  /*2e90*/  LDG.E.U16 R103, desc[UR10][R102.64] ;  /* 0x0000000a66677981 */ /* 0x000f28000c1e1500 */
[----:B------:R0:W4:Y:S01]  /*2ea0*/  LDG.E.U16 R110, desc[UR10][R100.64] ;  /* 0x0000000a646e7981 */ /* 0x000122000c1e1500 */
[----:B------:R-:W-:-:S03]  /*2eb0*/  IMAD.WIDE R116, R3, 0x2, R160 ;  /* 0x0000000203747825 */ /* 0x000fc600078e02a0 */
[----:B------:R1:W4:Y:S01]  /*2ec0*/  LDG.E.U16 R102, desc[UR10][R130.64] ;  /* 0x0000000a82667981 */ /* 0x000322000c1e1500 */
[----:B0-----:R-:W-:-:S03]  /*2ed0*/  IMAD.WIDE R100, R3, 0x2, R154 ;  /* 0x0000000203647825 */ /* 0x001fc600078e029a */
[----:B------:R-:W4:Y:S01]  /*2ee0*/  LDG.E.U16 R117, desc[UR10][R116.64] ;  /* 0x0000000a74757981 */ /* 0x000f22000c1e1500 */
[----:B-1----:R-:W-:-:S03]  /*2ef0*/  IMAD.WIDE R130, R3, 0x2, R20 ;  /* 0x0000000203827825 */ /* 0x002fc600078e0214 */
[----:B------:R-:W4:Y:S04]  /*2f00*/  LDG.E.U16 R101, desc[UR10][R100.64] ;  /* 0x0000000a64657981 */ /* 0x000f28000c1e1500 */
[----:B------:R0:W4:Y:S04]  /*2f10*/  LDG.E.U16 R127, desc[UR10][R130.64] ;  /* 0x0000000a827f7981 */ /* 0x000128000c1e1500 */
[----:B------:R1:W4:Y:S04]  /*2f20*/  LDG.E.U16 R116, desc[UR10][R136.64] ;  /* 0x0000000a88747981 */ /* 0x000328000c1e1500 */
[----:B------:R1:W4:Y:S01]  /*2f30*/  LDG.E.U16 R100, desc[UR10][R132.64] ;  /* 0x0000000a84647981 */ /* 0x000322000c1e1500 */
[----:B0-----:R-:W-:-:S04]  /*2f40*/  IMAD.WIDE R130, R3, 0x2, R22 ;  /* 0x0000000203827825 */ /* 0x001fc800078e0216 */
[C---:B-1----:R-:W-:Y:S01]  /*2f50*/  IMAD.WIDE R136, R3.reuse, 0x2, R28 ;  /* 0x0000000203887825 */ /* 0x042fe200078e021c */
[----:B------:R0:W4:Y:S03]  /*2f60*/  LDG.E.U16 R141, desc[UR10][R130.64] ;  /* 0x0000000a828d7981 */ /* 0x000126000c1e1500 */
[C---:B------:R-:W-:Y:S01]  /*2f70*/  IMAD.WIDE R132, R3.reuse, 0x2, R24 ;  /* 0x0000000203847825 */ /* 0x040fe200078e0218 */
[----:B------:R1:W4:Y:S04]  /*2f80*/  LDG.E.U16 R144, desc[UR10][R136.64] ;  /* 0x0000000a88907981 */ /* 0x000328000c1e1500 */
[----:B------:R1:W4:Y:S01]  /*2f90*/  LDG.E.U16 R142, desc[UR10][R132.64] ;  /* 0x0000000a848e7981 */ /* 0x000322000c1e1500 */
[----:B0-----:R-:W-:-:S04]  /*2fa0*/  IMAD.WIDE R130, R3, 0x2, R32 ;  /* 0x0000000203827825 */ /* 0x001fc800078e0220 */
[C---:B-1----:R-:W-:Y:S01]  /*2fb0*/  IMAD.WIDE R136, R3.reuse, 0x2, R38 ;  /* 0x0000000203887825 */ /* 0x042fe200078e0226 */
[----:B------:R0:W4:Y:S03]  /*2fc0*/  LDG.E.U16 R146, desc[UR10][R130.64] ;  /* 0x0000000a82927981 */ /* 0x000126000c1e1500 */
[C---:B------:R-:W-:Y:S02]  /*2fd0*/  IMAD.WIDE R132, R3.reuse, 0x2, R34 ;  /* 0x0000000203847825 */ /* 0x040fe400078e0222 */
[----:B------:R-:W4:Y:S04]  /*2fe0*/  LDG.E.U16 R136, desc[UR10][R136.64] ;  /* 0x0000000a88887981 */ /* 0x000f28000c1e1500 */
[----:B------:R1:W4:Y:S01]  /*2ff0*/  LDG.E.U16 R147, desc[UR10][R132.64] ;  /* 0x0000000a84937981 */ /* 0x000322000c1e1500 */
[----:B0-----:R-:W-:-:S05]  /*3000*/  IMAD.WIDE R130, R3, 0x2, R44 ;  /* 0x0000000203827825 */ /* 0x001fca00078e022c */
[----:B------:R0:W4:Y:S01]  /*3010*/  LDG.E.U16 R137, desc[UR10][R130.64] ;  /* 0x0000000a82897981 */ /* 0x000122000c1e1500 */
[----:B-1----:R-:W-:-:S05]  /*3020*/  IMAD.WIDE R132, R3, 0x2, R52 ;  /* 0x0000000203847825 */ /* 0x002fca00078e0234 */
        /* <DEDUP_REMOVED lines=21> */
[----:B0-----:R-:W-:-:S06]  /*3180*/  IMAD.WIDE R130, R3, 0x2, R66 ;  /* 0x0000000203827825 */ /* 0x001fcc00078e0242 */
[----:B------:R0:W4:Y:S01]  /*3190*/  LDG.E.U16 R130, desc[UR10][R130.64] ;  /* 0x0000000a82827981 */ /* 0x000122000c1e1500 */
[----:B-1----:R-:W-:-:S06]  /*31a0*/  IMAD.WIDE R132, R3, 0x2, R74 ;  /* 0x0000000203847825 */ /* 0x002fcc00078e024a */
[----:B------:R1:W4:Y:S01]  /*31b0*/  LDG.E.U16 R133, desc[UR10][R132.64] ;  /* 0x0000000a84857981 */ /* 0x000322000c1e1500 */
[----:B------:R-:W-:Y:S06]  /*31c0*/  BAR.SYNC.DEFER_BLOCKING 0x0 ;  /* 0x0000000000007b1d */ /* 0x000fec0000010000 */
[----:B------:R-:W0:Y:S01]  /*31d0*/  S2R R209, SR_TID.X ;  /* 0x0000000000d17919 */ /* 0x000e220000002100 */
[----:B------:R-:W-:Y:S01]  /*31e0*/  LOP3.LUT R212, R0, 0x20, RZ, 0x3c, !PT ;  /* 0x0000002000d47812 */ /* 0x000fe200078e3cff */
[----:B------:R-:W0:Y:S01]  /*31f0*/  S2UR UR6, SR_CgaCtaId ;  /* 0x00000000000679c3 */ /* 0x000e220000008800 */
[----:B-----5:R-:W-:Y:S04]  /*3200*/  STS.U16 [R0+UR8+0x1000], R119 ;  /* 0x0010007700007988 */ /* 0x020fe80008000408 */
[----:B------:R-:W-:Y:S04]  /*3210*/  STS.U16 [R0+UR8+0x1800], R120 ;  /* 0x0018007800007988 */ /* 0x000fe80008000408 */
[----:B------:R-:W-:Y:S04]  /*3220*/  STS.U16 [R0+UR8+0x2800], R140 ;  /* 0x0028008c00007988 */ /* 0x000fe80008000408 */
[----:B------:R-:W-:Y:S04]  /*3230*/  STS.U16 [R0+UR8+0x3000], R129 ;  /* 0x0030008100007988 */ /* 0x000fe80008000408 */
[----:B------:R-:W-:Y:S04]  /*3240*/  STS.U16 [R0+UR8+0x3800], R128 ;  /* 0x0038008000007988 */ /* 0x000fe80008000408 */
[----:B------:R-:W-:Y:S04]  /*3250*/  STS.U16 [R0+UR8+0x5000], R156 ;  /* 0x0050009c00007988 */ /* 0x000fe80008000408 */
[----:B------:R-:W-:Y:S01]  /*3260*/  STS.U16 [R0+UR8+0x6800], R157 ;  /* 0x0068009d00007988 */ /* 0x000fe20008000408 */
[----:B0-----:R-:W-:-:S03]  /*3270*/  IMAD.SHL.U32 R131, R209, 0x8, RZ ;  /* 0x00000008d1837824 */ /* 0x001fc600078e00ff */
[----:B--2---:R-:W-:Y:S02]  /*3280*/  STS.U16 [R0+UR8], R122 ;  /* 0x0000007a00007988 */ /* 0x004fe40008000408 */
[----:B------:R-:W-:Y:S02]  /*3290*/  LOP3.LUT R131, R131, 0x30, RZ, 0xc0, !PT ;  /* 0x0000003083837812 */ /* 0x000fe400078ec0ff */
[C---:B-1----:R-:W-:Y:S01]  /*32a0*/  LOP3.LUT R132, R209.reuse, 0x7, RZ, 0xc0, !PT ;  /* 0x00000007d1847812 */ /* 0x042fe200078ec0ff */
[C---:B------:R-:W-:Y:S01]  /*32b0*/  IMAD.SHL.U32 R208, R209.reuse, 0x2, RZ ;  /* 0x00000002d1d07824 */ /* 0x040fe200078e00ff */
[----:B---3--:R0:W-:Y:S04]  /*32c0*/  STS.U16 [R0+UR8+0x800], R12 ;  /* 0x0008000c00007988 */ /* 0x0081e80008000408 */
[----:B----4-:R-:W-:Y:S01]  /*32d0*/  STS.U16 [R0+UR8+0x2000], R121 ;  /* 0x0020007900007988 */ /* 0x010fe20008000408 */
[C---:B------:R-:W-:Y:S01]  /*32e0*/  IMAD.SHL.U32 R135, R132.reuse, 0x10, RZ ;  /* 0x0000001084877824 */ /* 0x040fe200078e00ff */
[C---:B------:R-:W-:Y:S01]  /*32f0*/  LOP3.LUT R203, R209.reuse, 0xe0, RZ, 0xc0, !PT ;  /* 0x000000e0d1cb7812 */ /* 0x040fe200078ec0ff */
[C---:B------:R-:W-:Y:S01]  /*3300*/  IMAD R131, R132.reuse, 0x40, R131 ;  /* 0x0000004084837824 */ /* 0x040fe200078e0283 */
[----:B------:R-:W-:Y:S01]  /*3310*/  UMOV UR5, 0x400 ;  /* 0x0000040000057882 */ /* 0x000fe20000000000 */
[----:B0-----:R-:W-:Y:S01]  /*3320*/  LOP3.LUT R12, R209, 0x10, RZ, 0xc0, !PT ;  /* 0x00000010d10c7812 */ /* 0x001fe200078ec0ff */
[----:B------:R-:W-:Y:S01]  /*3330*/  ULEA UR5, UR6, UR5, 0x18 ;  /* 0x0000000506057291 */ /* 0x000fe2000f8ec0ff */
[--C-:B------:R-:W-:Y:S01]  /*3340*/  LOP3.LUT R135, R135, 0x30, R208.reuse, 0x78, !PT ;  /* 0x0000003087877812 */ /* 0x100fe200078e78d0 */
        /* <DEDUP_REMOVED lines=53> */
[----:B------:R-:W-:Y:S01]  /*36a0*/  STS.U16 [R247+UR8+0x7e00], R134 ;  /* 0x007e0086f7007988 */ /* 0x000fe20008000408 */
[----:B------:R-:W-:Y:S01]  /*36b0*/  LOP3.LUT R131, R131, 0x10, R208, 0x78, !PT ;  /* 0x0000001083837812 */ /* 0x000fe200078e78d0 */
[----:B------:R-:W-:-:S04]  /*36c0*/  IMAD R132, R132, 0x4, R203 ;  /* 0x0000000484847824 */ /* 0x000fc800078e02cb */
[----:B------:R-:W-:Y:S01]  /*36d0*/  IMAD.U32 R132, R132, 0x40, R135 ;  /* 0x0000004084847824 */ /* 0x000fe200078e0087 */
[----:B------:R-:W-:Y:S01]  /*36e0*/  BAR.SYNC.DEFER_BLOCKING 0x0 ;  /* 0x0000000000007b1d */ /* 0x000fe20000010000 */
[----:B------:R-:W-:-:S05]  /*36f0*/  IMAD R12, R12, 0x20, R131 ;  /* 0x000000200c0c7824 */ /* 0x000fca00078e0283 */
[----:B0-----:R-:W-:Y:S01]  /*3700*/  LOP3.LUT R13, R12, 0x20, RZ, 0x3c, !PT ;  /* 0x000000200c0d7812 */ /* 0x001fe200078e3cff */
[----:B------:R-:W-:Y:S04]  /*3710*/  LDSM.16.MT88.4 R100, [R12+UR5+0x8000] ;  /* 0x008000050c64783b */ /* 0x000fe80008004200 */
[----:B------:R-:W0:Y:S04]  /*3720*/  LDSM.16.M88.4 R120, [R132+UR5] ;  /* 0x000000058478783b */ /* 0x000e280008000200 */
[----:B------:R-:W1:Y:S04]  /*3730*/  LDSM.16.M88.4 R108, [R132+UR5+0x4000] ;  /* 0x00400005846c783b */ /* 0x000e680008000200 */
[----:B------:R-:W2:Y:S04]  /*3740*/  LDSM.16.MT88.4 R124, [R12+UR5+0x8400] ;  /* 0x008400050c7c783b */ /* 0x000ea80008004200 */
[----:B------:R-:W3:Y:S04]  /*3750*/  LDSM.16.MT88.4 R140, [R13+UR5+0x8000] ;  /* 0x008000050d8c783b */ /* 0x000ee80008004200 */
[----:B------:R-:W4:Y:S01]  /*3760*/  LDSM.16.MT88.4 R128, [R13+UR5+0x8400] ;  /* 0x008400050d80783b */ /* 0x000f220008004200 */
[----:B------:R-:W-:-:S03]  /*3770*/  LOP3.LUT R156, R132, 0x40, RZ, 0x3c, !PT ;  /* 0x00000040849c7812 */ /* 0x000fc600078e3cff */
[----:B------:R-:W-:Y:S04]  /*3780*/  LDSM.16.MT88.4 R116, [R12+UR5+0x8800] ;  /* 0x008800050c74783b */ /* 0x000fe80008004200 */
[----:B------:R-:W5:Y:S04]  /*3790*/  LDSM.16.M88.4 R112, [R156+UR5] ;  /* 0x000000059c70783b */ /* 0x000f680008000200 */
[----:B------:R-:W3:Y:S04]  /*37a0*/  LDSM.16.M88.4 R104, [R156+UR5+0x4000] ;  /* 0x004000059c68783b */ /* 0x000ee80008000200 */
[----:B------:R-:W3:Y:S01]  /*37b0*/  LDSM.16.MT88.4 R136, [R13+UR5+0x8800] ;  /* 0x008800050d88783b */ /* 0x000ee20008004200 */
[C---:B0-----:R-:W-:Y:S08]  /*37c0*/  HMMA.16816.F32.BF16 R144, R100.reuse, R120, RZ ;  /* 0x000000786490723c */ /* 0x041ff000000418ff */
[----:B-1----:R-:W-:-:S12]  /*37d0*/  HMMA.16816.F32.BF16 R100, R100, R108, RZ ;  /* 0x0000006c6464723c */ /* 0x002fd800000418ff */
[C---:B--2---:R-:W-:Y:S08]  /*37e0*/  HMMA.16816.F32.BF16 R144, R124.reuse, R122, R144 ;  /* 0x0000007a7c90723c */ /* 0x044ff00000041890 */
[----:B------:R-:W-:Y:S08]  /*37f0*/  HMMA.16816.F32.BF16 R124, R124, R110, R100 ;  /* 0x0000006e7c7c723c */ /* 0x000ff00000041864 */
[C---:B---3--:R-:W-:Y:S08]  /*3800*/  HMMA.16816.F32.BF16 R100, R140.reuse, R120, RZ ;  /* 0x000000788c64723c */ /* 0x048ff000000418ff */
[----:B------:R-:W-:-:S12]  /*3810*/  HMMA.16816.F32.BF16 R140, R140, R108, RZ ;  /* 0x0000006c8c8c723c */ /* 0x000fd800000418ff */
[C---:B----4-:R-:W-:Y:S01]  /*3820*/  HMMA.16816.F32.BF16 R120, R128.reuse, R122, R100 ;  /* 0x0000007a8078723c */ /* 0x050fe20000041864 */
[----:B------:R-:W0:Y:S07]  /*3830*/  LDSM.16.MT88.4 R100, [R12+UR5+0x8c00] ;  /* 0x008c00050c64783b */ /* 0x000e2e0008004200 */
[----:B------:R-:W-:Y:S01]  /*3840*/  HMMA.16816.F32.BF16 R140, R128, R110, R140 ;  /* 0x0000006e808c723c */ /* 0x000fe2000004188c */
[----:B------:R-:W1:Y:S04]  /*3850*/  LDSM.16.MT88.4 R108, [R13+UR5+0x8c00] ;  /* 0x008c00050d6c783b */ /* 0x000e680008004200 */
[----:B------:R-:W-:Y:S03]  /*3860*/  LDSM.16.M88.4 R128, [R132+UR5+0x80] ;  /* 0x000080058480783b */ /* 0x000fe60008000200 */
[C---:B-----5:R-:W-:Y:S01]  /*3870*/  HMMA.16816.F32.BF16 R144, R116.reuse, R112, R144 ;  /* 0x000000707490723c */ /* 0x060fe20000041890 */
[----:B------:R-:W-:Y:S07]  /*3880*/  LDSM.16.M88.4 R132, [R132+UR5+0x4080] ;  /* 0x004080058484783b */ /* 0x000fee0008000200 */
[----:B------:R-:W-:Y:S01]  /*3890*/  HMMA.16816.F32.BF16 R116, R116, R104, R124 ;  /* 0x000000687474723c */ /* 0x000fe2000004187c */
[----:B------:R-:W2:Y:S07]  /*38a0*/  LDSM.16.MT88.4 R124, [R12+UR5+0x9000] ;  /* 0x009000050c7c783b */ /* 0x000eae0008004200 */
[C---:B------:R-:W-:Y:S08]  /*38b0*/  HMMA.16816.F32.BF16 R120, R136.reuse, R112, R120 ;  /* 0x000000708878723c */ /* 0x040ff00000041878 */
[----:B------:R-:W-:Y:S01]  /*38c0*/  HMMA.16816.F32.BF16 R136, R136, R104, R140 ;  /* 0x000000688888723c */ /* 0x000fe2000004188c */
[----:B------:R-:W3:Y:S07]  /*38d0*/  LDSM.16.MT88.4 R140, [R13+UR5+0x9000] ;  /* 0x009000050d8c783b */ /* 0x000eee0008004200 */
[C---:B0-----:R-:W-:Y:S08]  /*38e0*/  HMMA.16816.F32.BF16 R144, R100.reuse, R114, R144 ;  /* 0x000000726490723c */ /* 0x041ff00000041890 */
[-C--:B------:R-:W-:Y:S01]  /*38f0*/  HMMA.16816.F32.BF16 R116, R100, R106.reuse, R116 ;  /* 0x0000006a6474723c */ /* 0x080fe20000041874 */
[----:B------:R-:W0:Y:S07]  /*3900*/  LDSM.16.MT88.4 R100, [R12+UR5+0x9400] ;  /* 0x009400050c64783b */ /* 0x000e2e0008004200 */
[C---:B-1----:R-:W-:Y:S01]  /*3910*/  HMMA.16816.F32.BF16 R136, R108.reuse, R106, R136 ;  /* 0x0000006a6c88723c */ /* 0x042fe20000041888 */
[----:B------:R-:W1:Y:S07]  /*3920*/  LDSM.16.MT88.4 R104, [R13+UR5+0x9400] ;  /* 0x009400050d68783b */ /* 0x000e6e0008004200 */
[----:B------:R-:W-:Y:S01]  /*3930*/  HMMA.16816.F32.BF16 R120, R108, R114, R120 ;  /* 0x000000726c78723c */ /* 0x000fe20000041878 */
[----:B------:R-:W-:Y:S04]  /*3940*/  LDSM.16.MT88.4 R112, [R12+UR5+0x9800] ;  /* 0x009800050c70783b */ /* 0x000fe80008004200 */
[----:B------:R-:W-:Y:S03]  /*3950*/  LDSM.16.M88.4 R108, [R156+UR5+0x80] ;  /* 0x000080059c6c783b */ /* 0x000fe60008000200 */
[C---:B--2---:R-:W-:Y:S08]  /*3960*/  HMMA.16816.F32.BF16 R144, R124.reuse, R128, R144 ;  /* 0x000000807c90723c */ /* 0x044ff00000041890 */
[----:B------:R-:W-:Y:S01]  /*3970*/  HMMA.16816.F32.BF16 R116, R124, R132, R116 ;  /* 0x000000847c74723c */ /* 0x000fe20000041874 */
[----:B------:R-:W2:Y:S07]  /*3980*/  LDSM.16.M88.4 R124, [R156+UR5+0x4080] ;  /* 0x004080059c7c783b */ /* 0x000eae0008000200 */
[C---:B---3--:R-:W-:Y:S08]  /*3990*/  HMMA.16816.F32.BF16 R120, R140.reuse, R128, R120 ;  /* 0x000000808c78723c */ /* 0x048ff00000041878 */
[----:B------:R-:W-:Y:S01]  /*39a0*/  HMMA.16816.F32.BF16 R136, R140, R132, R136 ;  /* 0x000000848c88723c */ /* 0x000fe20000041888 */
[----:B------:R-:W3:Y:S07]  /*39b0*/  LDSM.16.MT88.4 R140, [R13+UR5+0x9800] ;  /* 0x009800050d8c783b */ /* 0x000eee0008004200 */
[C---:B0-----:R-:W-:Y:S08]  /*39c0*/  HMMA.16816.F32.BF16 R144, R100.reuse, R130, R144 ;  /* 0x000000826490723c */ /* 0x041ff00000041890 */
[----:B------:R-:W-:Y:S01]  /*39d0*/  HMMA.16816.F32.BF16 R116, R100, R134, R116 ;  /* 0x000000866474723c */ /* 0x000fe20000041874 */
[----:B------:R0:W4:Y:S07]  /*39e0*/  LDSM.16.MT88.4 R100, [R12+UR5+0x9c00] ;  /* 0x009c00050c64783b */ /* 0x00012e0008004200 */
[C---:B-1----:R-:W-:Y:S08]  /*39f0*/  HMMA.16816.F32.BF16 R120, R104.reuse, R130, R120 ;  /* 0x000000826878723c */ /* 0x042ff00000041878 */
[----:B------:R-:W-:Y:S01]  /*3a00*/  HMMA.16816.F32.BF16 R136, R104, R134, R136 ;  /* 0x000000866888723c */ /* 0x000fe20000041888 */
[----:B------:R-:W1:Y:S07]  /*3a10*/  LDSM.16.MT88.4 R104, [R13+UR5+0x9c00] ;  /* 0x009c00050d68783b */ /* 0x000e6e0008004200 */
[C---:B--2---:R-:W-:Y:S08]  /*3a20*/  HMMA.16816.F32.BF16 R116, R112.reuse, R124, R116 ;  /* 0x0000007c7074723c */ /* 0x044ff00000041874 */
[----:B------:R-:W-:Y:S08]  /*3a30*/  HMMA.16816.F32.BF16 R144, R112, R108, R144 ;  /* 0x0000006c7090723c */ /* 0x000ff00000041890 */
[----:B---3--:R-:W-:Y:S01]  /*3a40*/  HMMA.16816.F32.BF16 R136, R140, R124, R136 ;  /* 0x0000007c8c88723c */ /* 0x008fe20000041888 */
[----:B0-----:R-:W-:-:S07]  /*3a50*/  LOP3.LUT R12, R209, 0x3, RZ, 0xc0, !PT ;  /* 0x00000003d10c7812 */ /* 0x001fce00078ec0ff */
[----:B------:R-:W-:Y:S01]  /*3a60*/  HMMA.16816.F32.BF16 R120, R140, R108, R120 ;  /* 0x0000006c8c78723c */ /* 0x000fe20000041878 */
[----:B------:R-:W-:-:S07]  /*3a70*/  IMAD.SHL.U32 R12, R12, 0x2, RZ ;  /* 0x000000020c0c7824 */ /* 0x000fce00078e00ff */
[----:B----4-:R-:W-:Y:S01]  /*3a80*/  HMMA.16816.F32.BF16 R116, R100, R126, R116 ;  /* 0x0000007e6474723c */ /* 0x010fe20000041874 */
[----:B------:R-:W-:-:S04]  /*3a90*/  LEA.HI R12, R203, R12, RZ, 0x1e ;  /* 0x0000000ccb0c7211 */ /* 0x000fc800078ff0ff */
[----:B------:R-:W-:-:S03]  /*3aa0*/  IADD3 R12, PT, PT, R12, UR4, RZ ;  /* 0x000000040c0c7c10 */ /* 0x000fc6000fffe0ff */
[----:B------:R-:W-:Y:S08]  /*3ab0*/  HMMA.16816.F32.BF16 R144, R100, R110, R144 ;  /* 0x0000006e6490723c */ /* 0x000ff00000041890 */
[----:B-1----:R-:W-:Y:S01]  /*3ac0*/  HMMA.16816.F32.BF16 R136, R104, R126, R136 ;  /* 0x0000007e6888723c */ /* 0x002fe20000041888 */
[----:B------:R-:W-:-:S07]  /*3ad0*/  VIADD R13, R12, 0x40 ;  /* 0x000000400c0d7836 */ /* 0x000fce0000000000 */
[----:B------:R-:W-:Y:S01]  /*3ae0*/  HMMA.16816.F32.BF16 R120, R104, R110, R120 ;  /* 0x0000006e6878723c */ /* 0x000fe20000041878 */
[-C--:B------:R-:W-:Y:S01]  /*3af0*/  ISETP.GE.AND P6, PT, R8, R13.reuse, PT ;  /* 0x0000000d0800720c */ /* 0x080fe20003fc6270 */
[----:B------:R-:W-:Y:S01]  /*3b00*/  FMUL R100, R118, UR13 ;  /* 0x0000000d76647c20 */ /* 0x000fe20008400000 */
[-C--:B------:R-:W-:Y:S02]  /*3b10*/  ISETP.GE.AND P5, PT, R9, R13.reuse, PT ;  /* 0x0000000d0900720c */ /* 0x080fe40003fa6270 */
[-C--:B------:R-:W-:Y:S02]  /*3b20*/  ISETP.GE.AND P2, PT, R10, R13.reuse, PT ;  /* 0x0000000d0a00720c */ /* 0x080fe40003f46270 */
[----:B------:R-:W-:Y:S01]  /*3b30*/  ISETP.GE.AND P4, PT, R11, R13, PT ;  /* 0x0000000d0b00720c */ /* 0x000fe20003f86270 */
[----:B------:R-:W-:Y:S01]  /*3b40*/  FMUL R13, R116, UR13 ;  /* 0x0000000d740d7c20 */ /* 0x000fe20008400000 */
[----:B------:R-:W-:Y:S01]  /*3b50*/  FMUL R106, R144, UR13 ;  /* 0x0000000d906a7c20 */ /* 0x000fe20008400000 */
[----:B------:R-:W-:Y:S01]  /*3b60*/  FMUL R104, R145, UR13 ;  /* 0x0000000d91687c20 */ /* 0x000fe20008400000 */
[----:B------:R-:W-:Y:S01]  /*3b70*/  FMUL R105, R146, UR13 ;  /* 0x0000000d92697c20 */ /* 0x000fe20008400000 */
[----:B------:R-:W-:Y:S01]  /*3b80*/  FMUL R101, R136, UR13 ;  /* 0x0000000d88657c20 */ /* 0x000fe20008400000 */
[----:B------:R-:W-:Y:S01]  /*3b90*/  FSEL R13, R13, -INF , P6 ;  /* 0xff8000000d0d7808 */ /* 0x000fe20003000000 */
[----:B------:R-:W-:Y:S01]  /*3ba0*/  FMUL R102, R138, UR13 ;  /* 0x0000000d8a667c20 */ /* 0x000fe20008400000 */
[----:B------:R-:W-:-:S02]  /*3bb0*/  FSEL R100, R100, -INF , P5 ;  /* 0xff80000064647808 */ /* 0x000fc40002800000 */
[CC--:B------:R-:W-:Y:S02]  /*3bc0*/  ISETP.GE.AND P3, PT, R8.reuse, R12.reuse, PT ;  /* 0x0000000c0800720c */ /* 0x0c0fe40003f66270 */
[-C--:B------:R-:W-:Y:S02]  /*3bd0*/  ISETP.GT.AND P6, PT, R8, R12.reuse, PT ;  /* 0x0000000c0800720c */ /* 0x080fe40003fc4270 */
[----:B------:R-:W-:Y:S01]  /*3be0*/  ISETP.GE.AND P5, PT, R9, R12, PT ;  /* 0x0000000c0900720c */ /* 0x000fe20003fa6270 */
[----:B------:R-:W-:Y:S01]  /*3bf0*/  FMUL R113, R147, UR13 ;  /* 0x0000000d93717c20 */ /* 0x000fe20008400000 */
[----:B------:R-:W-:Y:S01]  /*3c00*/  FSEL R101, R101, -INF , P2 ;  /* 0xff80000065657808 */ /* 0x000fe20001000000 */
[----:B------:R-:W-:Y:S01]  /*3c10*/  FMUL R107, R120, UR13 ;  /* 0x0000000d786b7c20 */ /* 0x000fe20008400000 */
[----:B------:R-:W-:Y:S01]  /*3c20*/  FSEL R102, R102, -INF , P4 ;  /* 0xff80000066667808 */ /* 0x000fe20002000000 */
[----:B------:R-:W-:Y:S01]  /*3c30*/  FMUL R108, R121, UR13 ;  /* 0x0000000d796c7c20 */ /* 0x000fe20008400000 */
[----:B------:R-:W-:Y:S01]  /*3c40*/  FSEL R106, R106, -INF , P3 ;  /* 0xff8000006a6a7808 */ /* 0x000fe20001800000 */
[----:B------:R-:W-:Y:S01]  /*3c50*/  FMUL R103, R122, UR13 ;  /* 0x0000000d7a677c20 */ /* 0x000fe20008400000 */
[----:B------:R-:W-:-:S02]  /*3c60*/  FSEL R104, R104, -INF , P6 ;  /* 0xff80000068687808 */ /* 0x000fc40003000000 */
[----:B------:R-:W-:Y:S01]  /*3c70*/  FSEL R105, R105, -INF , P5 ;  /* 0xff80000069697808 */ /* 0x000fe20002800000 */
[----:B------:R-:W-:Y:S01]  /*3c80*/  FMUL R109, R123, UR13 ;  /* 0x0000000d7b6d7c20 */ /* 0x000fe20008400000 */
[-C--:B------:R-:W-:Y:S02]  /*3c90*/  ISETP.GT.AND P2, PT, R9, R12.reuse, PT ;  /* 0x0000000c0900720c */ /* 0x080fe40003f44270 */
[CC--:B------:R-:W-:Y:S02]  /*3ca0*/  ISETP.GE.AND P4, PT, R10.reuse, R12.reuse, PT ;  /* 0x0000000c0a00720c */ /* 0x0c0fe40003f86270 */
[-C--:B------:R-:W-:Y:S02]  /*3cb0*/  ISETP.GT.AND P3, PT, R10, R12.reuse, PT ;  /* 0x0000000c0a00720c */ /* 0x080fe40003f64270 */
[CC--:B------:R-:W-:Y:S02]  /*3cc0*/  ISETP.GE.AND P6, PT, R11.reuse, R12.reuse, PT ;  /* 0x0000000c0b00720c */ /* 0x0c0fe40003fc6270 */
[----:B------:R-:W-:Y:S01]  /*3cd0*/  ISETP.GT.AND P5, PT, R11, R12, PT ;  /* 0x0000000c0b00720c */ /* 0x000fe20003fa4270 */
[----:B------:R-:W-:Y:S01]  /*3ce0*/  VIADD R12, R12, 0x41 ;  /* 0x000000410c0c7836 */ /* 0x000fe20000000000 */
[----:B------:R-:W-:Y:S01]  /*3cf0*/  FSEL R113, R113, -INF , P2 ;  /* 0xff80000071717808 */ /* 0x000fe20001000000 */
[----:B------:R-:W-:Y:S01]  /*3d00*/  FMUL R116, R117, UR13 ;  /* 0x0000000d75747c20 */ /* 0x000fe20008400000 */
[----:B------:R-:W-:Y:S01]  /*3d10*/  FSEL R107, R107, -INF , P4 ;  /* 0xff8000006b6b7808 */ /* 0x000fe20002000000 */
[----:B------:R-:W-:Y:S01]  /*3d20*/  FMUL R114, R119, UR13 ;  /* 0x0000000d77727c20 */ /* 0x000fe20008400000 */
[----:B------:R-:W-:Y:S01]  /*3d30*/  FSEL R108, R108, -INF , P3 ;  /* 0xff8000006c6c7808 */ /* 0x000fe20001800000 */
[----:B------:R-:W-:Y:S01]  /*3d40*/  FMUL R110, R137, UR13 ;  /* 0x0000000d896e7c20 */ /* 0x000fe20008400000 */
[----:B------:R-:W-:Y:S01]  /*3d50*/  FSEL R103, R103, -INF , P6 ;  /* 0xff80000067677808 */ /* 0x000fe20003000000 */
[----:B------:R-:W-:Y:S01]  /*3d60*/  FMUL R111, R139, UR13 ;  /* 0x0000000d8b6f7c20 */ /* 0x000fe20008400000 */
[----:B------:R-:W-:-:S02]  /*3d70*/  ISETP.GE.AND P2, PT, R8, R12, PT ;  /* 0x0000000c0800720c */ /* 0x000fc40003f46270 */
[-C--:B------:R-:W-:Y:S02]  /*3d80*/  ISETP.GE.AND P4, PT, R9, R12.reuse, PT ;  /* 0x0000000c0900720c */ /* 0x080fe40003f86270 */
[-C--:B------:R-:W-:Y:S02]  /*3d90*/  ISETP.GE.AND P3, PT, R10, R12.reuse, PT ;  /* 0x0000000c0a00720c */ /* 0x080fe40003f66270 */
[----:B------:R-:W-:Y:S02]  /*3da0*/  ISETP.GE.AND P6, PT, R11, R12, PT ;  /* 0x0000000c0b00720c */ /* 0x000fe40003fc6270 */
[----:B------:R-:W-:Y:S02]  /*3db0*/  FSEL R109, R109, -INF , P5 ;  /* 0xff8000006d6d7808 */ /* 0x000fe40002800000 */
[----:B------:R-:W-:Y:S02]  /*3dc0*/  FSEL R116, R116, -INF , P2 ;  /* 0xff80000074747808 */ /* 0x000fe40001000000 */
[----:B------:R-:W-:-:S02]  /*3dd0*/  FSEL R114, R114, -INF , P4 ;  /* 0xff80000072727808 */ /* 0x000fc40002000000 */
[----:B------:R-:W-:Y:S02]  /*3de0*/  FSEL R110, R110, -INF , P3 ;  /* 0xff8000006e6e7808 */ /* 0x000fe40001800000 */
[----:B------:R-:W-:Y:S02]  /*3df0*/  FSEL R111, R111, -INF , P6 ;  /* 0xff8000006f6f7808 */ /* 0x000fe40003000000 */
[----:B------:R-:W-:Y:S02]  /*3e00*/  FMNMX3 R118, R106, R104, R13, !PT ;  /* 0x000000686a767276 */ /* 0x000fe4000780000d */
[----:B------:R-:W-:Y:S02]  /*3e10*/  FMNMX3 R119, R105, R113, R100, !PT ;  /* 0x0000007169777276 */ /* 0x000fe40007800064 */
[----:B------:R-:W-:Y:S02]  /*3e20*/  FMNMX3 R115, R107, R108, R101, !PT ;  /* 0x0000006c6b737276 */ /* 0x000fe40007800065 */
[----:B------:R-:W-:-:S02]  /*3e30*/  FMNMX3 R112, R103, R109, R102, !PT ;  /* 0x0000006d67707276 */ /* 0x000fc40007800066 */
[----:B------:R-:W-:Y:S02]  /*3e40*/  FMNMX R118, R116, R118, !PT ;  /* 0x0000007674767209 */ /* 0x000fe40007800000 */
[----:B------:R-:W-:Y:S02]  /*3e50*/  FMNMX R119, R114, R119, !PT ;  /* 0x0000007772777209 */ /* 0x000fe40007800000 */
[----:B------:R-:W-:Y:S02]  /*3e60*/  FMNMX R115, R110, R115, !PT ;  /* 0x000000736e737209 */ /* 0x000fe40007800000 */
[----:B------:R-:W-:Y:S01]  /*3e70*/  FMNMX R112, R111, R112, !PT ;  /* 0x000000706f707209 */ /* 0x000fe20007800000 */
[----:B------:R-:W0:Y:S04]  /*3e80*/  SHFL.BFLY PT, R120, R118, 0x2, 0x1f ;  /* 0x0c401f0076787f89 */ /* 0x000e2800000e0000 */
[----:B------:R-:W1:Y:S04]  /*3e90*/  SHFL.BFLY PT, R121, R119, 0x2, 0x1f ;  /* 0x0c401f0077797f89 */ /* 0x000e6800000e0000 */
[----:B------:R-:W2:Y:S04]  /*3ea0*/  SHFL.BFLY PT, R117, R115, 0x2, 0x1f ;  /* 0x0c401f0073757f89 */ /* 0x000ea800000e0000 */
[----:B------:R-:W3:Y:S01]  /*3eb0*/  SHFL.BFLY PT, R12, R112, 0x2, 0x1f ;  /* 0x0c401f00700c7f89 */ /* 0x000ee200000e0000 */
[----:B0-----:R-:W-:-:S02]  /*3ec0*/  FMNMX R120, R118, R120, !PT ;  /* 0x0000007876787209 */ /* 0x001fc40007800000 */
[----:B-1----:R-:W-:Y:S02]  /*3ed0*/  FMNMX R121, R119, R121, !PT ;  /* 0x0000007977797209 */ /* 0x002fe40007800000 */
[----:B--2---:R-:W-:Y:S02]  /*3ee0*/  FMNMX R117, R115, R117, !PT ;  /* 0x0000007573757209 */ /* 0x004fe40007800000 */
[----:B---3--:R-:W-:Y:S01]  /*3ef0*/  FMNMX R12, R112, R12, !PT ;  /* 0x0000000c700c7209 */ /* 0x008fe20007800000 */
[----:B------:R-:W0:Y:S04]  /*3f00*/  SHFL.BFLY PT, R115, R121, 0x1, 0x1f ;  /* 0x0c201f0079737f89 */ /* 0x000e2800000e0000 */
[----:B------:R-:W1:Y:S04]  /*3f10*/  SHFL.BFLY PT, R112, R120, 0x1, 0x1f ;  /* 0x0c201f0078707f89 */ /* 0x000e6800000e0000 */
[----:B------:R-:W2:Y:S04]  /*3f20*/  SHFL.BFLY PT, R118, R117, 0x1, 0x1f ;  /* 0x0c201f0075767f89 */ /* 0x000ea800000e0000 */
[----:B------:R-:W3:Y:S01]  /*3f30*/  SHFL.BFLY PT, R119, R12, 0x1, 0x1f ;  /* 0x0c201f000c777f89 */ /* 0x000ee200000e0000 */
[----:B------:R-:W-:Y:S01]  /*3f40*/  BSSY.RECONVERGENT B0, `(.L_x_1) ;  /* 0x0000009000007945 */ /* 0x000fe20003800200 */
[----:B0-----:R-:W-:-:S02]  /*3f50*/  FMNMX R115, R121, R115, !PT ;  /* 0x0000007379737209 */ /* 0x001fc40007800000 */
[----:B-1----:R-:W-:Y:S02]  /*3f60*/  FMNMX R112, R120, R112, !PT ;  /* 0x0000007078707209 */ /* 0x002fe40007800000 */
[----:B--2---:R-:W-:Y:S02]  /*3f70*/  FMNMX R118, R117, R118, !PT ;  /* 0x0000007675767209 */ /* 0x004fe40007800000 */
[----:B---3--:R-:W-:Y:S01]  /*3f80*/  FMNMX R119, R12, R119, !PT ;  /* 0x000000770c777209 */ /* 0x008fe20007800000 */
[----:B------:R-:W-:Y:S06]  /*3f90*/  BAR.SYNC.DEFER_BLOCKING 0x0 ;  /* 0x0000000000007b1d */ /* 0x000fec0000010000 */
[----:B------:R-:W-:Y:S05]  /*3fa0*/  @P0 BRA `(.L_x_2) ;  /* 0x0000000000080947 */ /* 0x000fea0003800000 */
[----:B------:R0:W-:Y:S04]  /*3fb0*/  STS [R246], R112 ;  /* 0x00000070f6007388 */ /* 0x0001e80000000800 */
[----:B------:R0:W-:Y:S02]  /*3fc0*/  STS [R245], R115 ;  /* 0x00000073f5007388 */ /* 0x0001e40000000800 */
.L_x_2:
[----:B------:R-:W-:Y:S05]  /*3fd0*/  BSYNC.RECONVERGENT B0 ;  /* 0x0000000000007941 */ /* 0x000fea0003800200 */
.L_x_1:
[----:B------:R-:W-:Y:S04]  /*3fe0*/  BSSY.RECONVERGENT B0, `(.L_x_3) ;  /* 0x0000004000007945 */ /* 0x000fe80003800200 */
[----:B------:R-:W-:Y:S05]  /*3ff0*/  @P0 BRA `(.L_x_4) ;  /* 0x0000000000080947 */ /* 0x000fea0003800000 */
[----:B------:R1:W-:Y:S04]  /*4000*/  STS [R244], R118 ;  /* 0x00000076f4007388 */ /* 0x0003e80000000800 */
[----:B------:R1:W-:Y:S02]  /*4010*/  @!P0 STS [R242], R119 ;  /* 0x00000077f2008388 */ /* 0x0003e40000000800 */
.L_x_4:
[----:B------:R-:W-:Y:S05]  /*4020*/  BSYNC.RECONVERGENT B0 ;  /* 0x0000000000007941 */ /* 0x000fea0003800200 */
.L_x_3:
[----:B------:R-:W2:Y:S01]  /*4030*/  S2R R138, SR_TID.X ;  /* 0x00000000008a7919 */ /* 0x000ea20000002100 */
[----:B------:R-:W-:Y:S01]  /*4040*/  BSSY.RECONVERGENT B0, `(.L_x_5) ;  /* 0x0000072000007945 */ /* 0x000fe20003800200 */
[----:B------:R-:W-:Y:S06]  /*4050*/  BAR.SYNC.DEFER_BLOCKING 0x0 ;  /* 0x0000000000007b1d */ /* 0x000fec0000010000 */
[----:B0-----:R-:W0:Y:S01]  /*4060*/  S2R R115, SR_TID.X ;  /* 0x0000000000737919 */ /* 0x001e220000002100 */
[----:B--2---:R-:W-:-:S04]  /*4070*/  LOP3.LUT R138, R138, 0xff, RZ, 0xc0, !PT ;  /* 0x000000ff8a8a7812 */ /* 0x004fc800078ec0ff */
[----:B------:R-:W-:-:S05]  /*4080*/  LEA R138, R138, UR8, 0x2 ;  /* 0x000000088a8a7c11 */ /* 0x000fca000f8e10ff */
[----:B------:R-:W2:Y:S01]  /*4090*/  LDS R12, [R138] ;  /* 0x000000008a0c7984 */ /* 0x000ea20000000800 */
[----:B0-----:R-:W-:-:S04]  /*40a0*/  LOP3.LUT R115, R115, 0x1c, RZ, 0xc0, !PT ;  /* 0x0000001c73737812 */ /* 0x001fc800078ec0ff */
[----:B------:R-:W-:Y:S01]  /*40b0*/  LEA R115, R115, UR8, 0x3 ;  /* 0x0000000873737c11 */ /* 0x000fe2000f8e18ff */
[----:B--2---:R-:W0:Y:S02]  /*40c0*/  SHFL.BFLY PT, R112, R12, 0x4, 0x1f ;  /* 0x0c801f000c707f89 */ /* 0x004e2400000e0000 */
[----:B0-----:R-:W-:-:S05]  /*40d0*/  FMNMX R112, R12, R112, !PT ;  /* 0x000000700c707209 */ /* 0x001fca0007800000 */
[----:B------:R-:W0:Y:S02]  /*40e0*/  SHFL.BFLY PT, R12, R112, 0x2, 0x1f ;  /* 0x0c401f00700c7f89 */ /* 0x000e2400000e0000 */
[----:B0-----:R-:W-:-:S05]  /*40f0*/  FMNMX R12, R112, R12, !PT ;  /* 0x0000000c700c7209 */ /* 0x001fca0007800000 */
[----:B------:R-:W0:Y:S02]  /*4100*/  SHFL.BFLY PT, R112, R12, 0x1, 0x1f ;  /* 0x0c201f000c707f89 */ /* 0x000e2400000e0000 */
[----:B0-----:R-:W-:-:S05]  /*4110*/  FMNMX R112, R12, R112, !PT ;  /* 0x000000700c707209 */ /* 0x001fca0007800000 */
[----:B------:R-:W-:Y:S01]  /*4120*/  @!P1 STS [R138], R112 ;  /* 0x000000708a009388 */ /* 0x000fe20000000800 */
[----:B------:R-:W-:Y:S06]  /*4130*/  BAR.SYNC.DEFER_BLOCKING 0x0 ;  /* 0x0000000000007b1d */ /* 0x000fec0000010000 */
[----:B------:R-:W0:Y:S04]  /*4140*/  LDS R12, [R115] ;  /* 0x00000000730c7984 */ /* 0x000e280000000800 */
[----:B------:R-:W2:Y:S04]  /*4150*/  LDS R117, [R221] ;  /* 0x00000000dd757984 */ /* 0x000ea80000000800 */
[----:B------:R-:W3:Y:S01]  /*4160*/  LDS R115, [R219] ;  /* 0x00000000db737984 */ /* 0x000ee20000000800 */
[----:B0-----:R-:W-:-:S05]  /*4170*/  FMNMX R12, R12, R2, !PT ;  /* 0x000000020c0c7209 */ /* 0x001fca0007800000 */
[--C-:B------:R-:W-:Y:S01]  /*4180*/  FADD R112, R104, -R12.reuse ;  /* 0x8000000c68707221 */ /* 0x100fe20000000000 */
[--C-:B------:R-:W-:Y:S01]  /*4190*/  FADD R106, R106, -R12.reuse ;  /* 0x8000000c6a6a7221 */ /* 0x100fe20000000000 */
[----:B------:R-:W-:Y:S01]  /*41a0*/  FADD R116, R116, -R12 ;  /* 0x8000000c74747221 */ /* 0x000fe20000000000 */
[----:B------:R-:W-:Y:S01]  /*41b0*/  FADD R128, -R12, R2 ;  /* 0x000000020c807221 */ /* 0x000fe20000000100 */
[----:B------:R-:W-:Y:S01]  /*41c0*/  FMUL R112, R112, 1.4426950216293334961 ;  /* 0x3fb8aa3b70707820 */ /* 0x000fe20000400000 */
[----:B------:R-:W-:Y:S02]  /*41d0*/  FMUL R106, R106, 1.4426950216293334961 ;  /* 0x3fb8aa3b6a6a7820 */ /* 0x000fe40000400000 */
[----:B------:R-:W-:Y:S01]  /*41e0*/  FMUL R128, R128, 1.4426950216293334961 ;  /* 0x3fb8aa3b80807820 */ /* 0x000fe20000400000 */
[----:B-1----:R0:W-:Y:S08]  /*41f0*/  MUFU.EX2 R119, R112 ;  /* 0x0000007000777308 */ /* 0x0021f00000000800 */
[----:B------:R1:W4:Y:S01]  /*4200*/  MUFU.EX2 R104, R106 ;  /* 0x0000006a00687308 */ /* 0x0003220000000800 */
[----:B0-----:R-:W-:Y:S07]  /*4210*/  LDS R112, [R217] ;  /* 0x00000000d9707984 */ /* 0x001fee0000000800 */
[----:B------:R-:W-:Y:S01]  /*4220*/  MUFU.EX2 R128, R128 ;  /* 0x0000008000807308 */ /* 0x000fe20000000800 */
[----:B-1----:R-:W-:Y:S01]  /*4230*/  FADD R106, R13, -R12 ;  /* 0x8000000c0d6a7221 */ /* 0x002fe20000000000 */
[----:B--2---:R-:W-:-:S03]  /*4240*/  FMNMX R13, R117, R5, !PT ;  /* 0x00000005750d7209 */ /* 0x004fc60007800000 */
[----:B------:R-:W-:Y:S02]  /*4250*/  FMUL R106, R106, 1.4426950216293334961 ;  /* 0x3fb8aa3b6a6a7820 */ /* 0x000fe40000400000 */
[--C-:B------:R-:W-:Y:S01]  /*4260*/  FADD R105, R105, -R13.reuse ;  /* 0x8000000d69697221 */ /* 0x100fe20000000000 */
[--C-:B------:R-:W-:Y:S01]  /*4270*/  FADD R113, R113, -R13.reuse ;  /* 0x8000000d71717221 */ /* 0x100fe20000000000 */
[----:B------:R0:W1:Y:S01]  /*4280*/  MUFU.EX2 R117, R106 ;  /* 0x0000006a00757308 */ /* 0x0000620000000800 */
[----:B------:R-:W-:Y:S01]  /*4290*/  FADD R114, R114, -R13 ;  /* 0x8000000d72727221 */ /* 0x000fe20000000000 */
[----:B------:R-:W-:Y:S01]  /*42a0*/  FMUL R105, R105, 1.4426950216293334961 ;  /* 0x3fb8aa3b69697820 */ /* 0x000fe20000400000 */
[----:B----4-:R-:W-:Y:S01]  /*42b0*/  FADD R125, R104, R119 ;  /* 0x00000077687d7221 */ /* 0x010fe20000000000 */
[----:B------:R-:W-:Y:S01]  /*42c0*/  FADD R5, -R13, R5 ;  /* 0x000000050d057221 */ /* 0x000fe20000000100 */
[----:B------:R-:W-:-:S03]  /*42d0*/  FMUL R114, R114, 1.4426950216293334961 ;  /* 0x3fb8aa3b72727820 */ /* 0x000fc60000400000 */
[----:B------:R2:W-:Y:S01]  /*42e0*/  MUFU.EX2 R118, R105 ;  /* 0x0000006900767308 */ /* 0x0005e20000000800 */
[----:B0-----:R-:W-:Y:S01]  /*42f0*/  FMUL R106, R116, 1.4426950216293334961 ;  /* 0x3fb8aa3b746a7820 */ /* 0x001fe20000400000 */
[----:B------:R-:W-:-:S06]  /*4300*/  FMUL R5, R5, 1.4426950216293334961 ;  /* 0x3fb8aa3b05057820 */ /* 0x000fcc0000400000 */
[----:B------:R-:W0:Y:S01]  /*4310*/  MUFU.EX2 R106, R106 ;  /* 0x0000006a006a7308 */ /* 0x000e220000000800 */
[----:B--2---:R-:W-:Y:S01]  /*4320*/  FMUL R105, R113, 1.4426950216293334961 ;  /* 0x3fb8aa3b71697820 */ /* 0x004fe20000400000 */
[----:B------:R-:W-:Y:S01]  /*4330*/  FADD R113, R100, -R13 ;  /* 0x8000000d64717221 */ /* 0x000fe20000000000 */
[----:B---3--:R-:W-:Y:S01]  /*4340*/  FMNMX R100, R115, R6, !PT ;  /* 0x0000000673647209 */ /* 0x008fe20007800000 */
[----:B-1----:R-:W-:Y:S02]  /*4350*/  FADD R125, R117, R125 ;  /* 0x0000007d757d7221 */ /* 0x002fe40000000000 */
[----:B------:R-:W-:Y:S02]  /*4360*/  FMUL R113, R113, 1.4426950216293334961 ;  /* 0x3fb8aa3b71717820 */ /* 0x000fe40000400000 */
[----:B------:R-:W1:Y:S01]  /*4370*/  MUFU.EX2 R105, R105 ;  /* 0x0000006900697308 */ /* 0x000e620000000800 */
[--C-:B------:R-:W-:Y:S01]  /*4380*/  FADD R108, R108, -R100.reuse ;  /* 0x800000646c6c7221 */ /* 0x100fe20000000000 */
[----:B------:R-:W-:Y:S01]  /*4390*/  FADD R110, R110, -R100 ;  /* 0x800000646e6e7221 */ /* 0x000fe20000000000 */
[----:B------:R-:W-:-:S02]  /*43a0*/  FADD R6, -R100, R6 ;  /* 0x0000000664067221 */ /* 0x000fc40000000100 */
[----:B------:R-:W-:Y:S01]  /*43b0*/  FMUL R108, R108, 1.4426950216293334961 ;  /* 0x3fb8aa3b6c6c7820 */ /* 0x000fe20000400000 */
[----:B------:R-:W-:Y:S01]  /*43c0*/  FMUL R110, R110, 1.4426950216293334961 ;  /* 0x3fb8aa3b6e6e7820 */ /* 0x000fe20000400000 */
[----:B------:R-:W-:Y:S01]  /*43d0*/  FMUL R6, R6, 1.4426950216293334961 ;  /* 0x3fb8aa3b06067820 */ /* 0x000fe20000400000 */
[----:B------:R2:W3:Y:S01]  /*43e0*/  MUFU.EX2 R116, R113 ;  /* 0x0000007100747308 */ /* 0x0004e20000000800 */
[----:B0-----:R-:W-:-:S05]  /*43f0*/  FADD R125, R106, R125 ;  /* 0x0000007d6a7d7221 */ /* 0x001fca0000000000 */
[----:B------:R-:W0:Y:S02]  /*4400*/  SHFL.BFLY PT, R124, R125, 0x2, 0x1f ;  /* 0x0c401f007d7c7f89 */ /* 0x000e2400000e0000 */
[----:B------:R-:W-:Y:S01]  /*4410*/  MUFU.EX2 R108, R108 ;  /* 0x0000006c006c7308 */ /* 0x000fe20000000800 */
[----:B--2---:R-:W-:Y:S01]  /*4420*/  FADD R113, R107, -R100 ;  /* 0x800000646b717221 */ /* 0x004fe20000000000 */
[----:B-1----:R-:W-:-:S03]  /*4430*/  FADD R122, R118, R105 ;  /* 0x00000069767a7221 */ /* 0x002fc60000000000 */
[----:B------:R-:W-:-:S03]  /*4440*/  FMUL R113, R113, 1.4426950216293334961 ;  /* 0x3fb8aa3b71717820 */ /* 0x000fc60000400000 */
[----:B------:R-:W1:Y:S01]  /*4450*/  MUFU.EX2 R107, R114 ;  /* 0x00000072006b7308 */ /* 0x000e620000000800 */
[----:B---3--:R-:W-:-:S07]  /*4460*/  FADD R122, R116, R122 ;  /* 0x0000007a747a7221 */ /* 0x008fce0000000000 */
[----:B------:R2:W3:Y:S01]  /*4470*/  MUFU.EX2 R115, R113 ;  /* 0x0000007100737308 */ /* 0x0004e20000000800 */
[----:B0-----:R-:W-:-:S07]  /*4480*/  FADD R2, R125, R124 ;  /* 0x0000007c7d027221 */ /* 0x001fce0000000000 */
[----:B------:R-:W-:Y:S01]  /*4490*/  MUFU.EX2 R110, R110 ;  /* 0x0000006e006e7308 */ /* 0x000fe20000000800 */
[----:B--2---:R-:W-:Y:S01]  /*44a0*/  FADD R113, R101, -R100 ;  /* 0x8000006465717221 */ /* 0x004fe20000000000 */
[----:B------:R-:W-:Y:S01]  /*44b0*/  FMNMX R101, R112, R7, !PT ;  /* 0x0000000770657209 */ /* 0x000fe20007800000 */
[----:B-1----:R-:W-:Y:S02]  /*44c0*/  FADD R122, R107, R122 ;  /* 0x0000007a6b7a7221 */ /* 0x002fe40000000000 */
[----:B------:R-:W-:Y:S02]  /*44d0*/  FMUL R113, R113, 1.4426950216293334961 ;  /* 0x3fb8aa3b71717820 */ /* 0x000fe40000400000 */
[--C-:B------:R-:W-:Y:S01]  /*44e0*/  FADD R109, R109, -R101.reuse ;  /* 0x800000656d6d7221 */ /* 0x100fe20000000000 */
[--C-:B------:R-:W-:Y:S01]  /*44f0*/  FADD R103, R103, -R101.reuse ;  /* 0x8000006567677221 */ /* 0x100fe20000000000 */
[--C-:B------:R-:W-:Y:S01]  /*4500*/  FADD R102, R102, -R101.reuse ;  /* 0x8000006566667221 */ /* 0x100fe20000000000 */
[----:B------:R-:W-:Y:S01]  /*4510*/  FADD R111, R111, -R101 ;  /* 0x800000656f6f7221 */ /* 0x000fe20000000000 */
[----:B------:R-:W-:Y:S01]  /*4520*/  FMUL R109, R109, 1.4426950216293334961 ;  /* 0x3fb8aa3b6d6d7820 */ /* 0x000fe20000400000 */
[----:B------:R-:W-:Y:S01]  /*4530*/  FMUL R103, R103, 1.4426950216293334961 ;  /* 0x3fb8aa3b67677820 */ /* 0x000fe20000400000 */
[----:B------:R-:W-:Y:S01]  /*4540*/  FMUL R102, R102, 1.4426950216293334961 ;  /* 0x3fb8aa3b66667820 */ /* 0x000fe20000400000 */
[----:B------:R-:W-:Y:S01]  /*4550*/  FMUL R111, R111, 1.4426950216293334961 ;  /* 0x3fb8aa3b6f6f7820 */ /* 0x000fe20000400000 */
[----:B------:R-:W-:Y:S01]  /*4560*/  MUFU.EX2 R113, R113 ;  /* 0x0000007100717308 */ /* 0x000fe20000000800 */
[----:B------:R-:W0:Y:S01]  /*4570*/  SHFL.BFLY PT, R123, R122, 0x2, 0x1f ;  /* 0x0c401f007a7b7f89 */ /* 0x000e2200000e0000 */
[----:B------:R-:W-:-:S04]  /*4580*/  FADD R7, -R101, R7 ;  /* 0x0000000765077221 */ /* 0x000fc80000000100 */
[----:B------:R-:W-:Y:S02]  /*4590*/  FMUL R7, R7, 1.4426950216293334961 ;  /* 0x3fb8aa3b07077820 */ /* 0x000fe40000400000 */
[----:B------:R-:W-:Y:S08]  /*45a0*/  MUFU.EX2 R114, R103 ;  /* 0x0000006700727308 */ /* 0x000ff00000000800 */
[----:B------:R-:W1:Y:S08]  /*45b0*/  MUFU.EX2 R109, R109 ;  /* 0x0000006d006d7308 */ /* 0x000e700000000800 */
[----:B------:R3:W2:Y:S01]  /*45c0*/  MUFU.EX2 R112, R102 ;  /* 0x0000006600707308 */ /* 0x0006a20000000800 */
[----:B0-----:R-:W-:-:S05]  /*45d0*/  FADD R123, R122, R123 ;  /* 0x0000007b7a7b7221 */ /* 0x001fca0000000000 */
[----:B------:R-:W0:Y:S02]  /*45e0*/  SHFL.BFLY PT, R122, R123, 0x1, 0x1f ;  /* 0x0c201f007b7a7f89 */ /* 0x000e2400000e0000 */
[----:B------:R-:W4:Y:S01]  /*45f0*/  MUFU.EX2 R111, R111 ;  /* 0x0000006f006f7308 */ /* 0x000f220000000800 */
[----:B---3--:R-:W-:Y:S01]  /*4600*/  FADD R102, R115, R108 ;  /* 0x0000006c73667221 */ /* 0x008fe20000000000 */
[----:B-1----:R-:W-:-:S03]  /*4610*/  FADD R103, R114, R109 ;  /* 0x0000006d72677221 */ /* 0x002fc60000000000 */
[----:B------:R-:W-:-:S03]  /*4620*/  FADD R102, R113, R102 ;  /* 0x0000006671667221 */ /* 0x000fc60000000000 */
[----:B------:R1:W3:Y:S01]  /*4630*/  MUFU.EX2 R129, R5 ;  /* 0x0000000500817308 */ /* 0x0002e20000000800 */
[----:B--2---:R-:W-:Y:S01]  /*4640*/  FADD R103, R112, R103 ;  /* 0x0000006770677221 */ /* 0x004fe20000000000 */
[----:B------:R-:W-:-:S05]  /*4650*/  FADD R102, R110, R102 ;  /* 0x000000666e667221 */ /* 0x000fca0000000000 */
[----:B------:R-:W2:Y:S01]  /*4660*/  SHFL.BFLY PT, R120, R102, 0x2, 0x1f ;  /* 0x0c401f0066787f89 */ /* 0x000ea200000e0000 */
[----:B------:R-:W2:Y:S01]  /*4670*/  MUFU.EX2 R6, R6 ;  /* 0x0000000600067308 */ /* 0x000ea20000000800 */
[----:B----4-:R-:W-:Y:S02]  /*4680*/  FADD R103, R111, R103 ;  /* 0x000000676f677221 */ /* 0x010fe40000000000 */
[----:B-1----:R-:W1:Y:S01]  /*4690*/  SHFL.BFLY PT, R5, R2, 0x1, 0x1f ;  /* 0x0c201f0002057f89 */ /* 0x002e6200000e0000 */
[----:B0-----:R-:W-:-:S03]  /*46a0*/  FADD R122, R123, R122 ;  /* 0x0000007a7b7a7221 */ /* 0x001fc60000000000 */
[----:B------:R-:W0:Y:S01]  /*46b0*/  SHFL.BFLY PT, R121, R103, 0x2, 0x1f ;  /* 0x0c401f0067797f89 */ /* 0x000e2200000e0000 */
[----:B------:R-:W4:Y:S01]  /*46c0*/  MUFU.EX2 R7, R7 ;  /* 0x0000000700077308 */ /* 0x000f220000000800 */
[----:B--2---:R-:W-:Y:S01]  /*46d0*/  FADD R120, R102, R120 ;  /* 0x0000007866787221 */ /* 0x004fe20000000000 */
[----:B-1----:R-:W-:-:S04]  /*46e0*/  FADD R5, R2, R5 ;  /* 0x0000000502057221 */ /* 0x002fc80000000000 */
[----:B------:R1:W2:Y:S01]  /*46f0*/  SHFL.BFLY PT, R102, R120, 0x1, 0x1f ;  /* 0x0c201f0078667f89 */ /* 0x0002a200000e0000 */
[----:B0-----:R-:W-:-:S05]  /*4700*/  FADD R121, R103, R121 ;  /* 0x0000007967797221 */ /* 0x001fca0000000000 */
[----:B------:R1:W0:Y:S01]  /*4710*/  SHFL.BFLY PT, R103, R121, 0x1, 0x1f ;  /* 0x0c201f0079677f89 */ /* 0x00022200000e0000 */
[----:B------:R-:W-:Y:S06]  /*4720*/  BAR.SYNC.DEFER_BLOCKING 0x0 ;  /* 0x0000000000007b1d */ /* 0x000fec0000010000 */
[----:B---34-:R-:W-:Y:S05]  /*4730*/  @P0 BRA `(.L_x_6) ;  /* 0x0000000000080947 */ /* 0x018fea0003800000 */
[----:B------:R3:W-:Y:S04]  /*4740*/  STS [R246], R5 ;  /* 0x00000005f6007388 */ /* 0x0007e80000000800 */
[----:B------:R3:W-:Y:S02]  /*4750*/  STS [R245], R122 ;  /* 0x0000007af5007388 */ /* 0x0007e40000000800 */
.L_x_6:
[----:B------:R-:W-:Y:S05]  /*4760*/  BSYNC.RECONVERGENT B0 ;  /* 0x0000000000007941 */ /* 0x000fea0003800200 */
.L_x_5:
[----:B------:R-:W-:Y:S01]  /*4770*/  BSSY.RECONVERGENT B0, `(.L_x_7) ;  /* 0x0000006000007945 */ /* 0x000fe20003800200 */
[----:B--2---:R-:W-:Y:S01]  /*4780*/  FADD R102, R120, R102 ;  /* 0x0000006678667221 */ /* 0x004fe20000000000 */
[----:B0-----:R-:W-:Y:S02]  /*4790*/  FADD R103, R121, R103 ;  /* 0x0000006779677221 */ /* 0x001fe40000000000 */
[----:B------:R-:W-:Y:S05]  /*47a0*/  @P0 BRA `(.L_x_8) ;  /* 0x0000000000080947 */ /* 0x000fea0003800000 */
[----:B------:R0:W-:Y:S04]  /*47b0*/  STS [R244], R102 ;  /* 0x00000066f4007388 */ /* 0x0001e80000000800 */
[----:B------:R0:W-:Y:S02]  /*47c0*/  @!P0 STS [R242], R103 ;  /* 0x00000067f2008388 */ /* 0x0001e40000000800 */
.L_x_8:
[----:B------:R-:W-:Y:S05]  /*47d0*/  BSYNC.RECONVERGENT B0 ;  /* 0x0000000000007941 */ /* 0x000fea0003800200 */
.L_x_7:
[----:B0-----:R-:W2:Y:S04]  /*47e0*/  LDL.64 R102, [R1+0x210] ;  /* 0x0002100001667983 */ /* 0x001ea80000100a00 */
[----:B------:R-:W4:Y:S01]  /*47f0*/  LDL.64 R134, [R1+0x1f8] ;  /* 0x0001f80001867983 */ /* 0x000f220000100a00 */
[----:B------:R-:W-:Y:S06]  /*4800*/  BAR.SYNC.DEFER_BLOCKING 0x0 ;  /* 0x0000000000007b1d */ /* 0x000fec0000010000 */
[----:B------:R-:W5:Y:S04]  /*4810*/  LDL.64 R126, [R1+0x200] ;  /* 0x00020000017e7983 */ /* 0x000f680000100a00 */
[----:B---3--:R-:W3:Y:S04]  /*4820*/  LDL.64 R130, [R1+0x1e0] ;  /* 0x0001e00001827983 */ /* 0x008ee80000100a00 */
[----:B------:R-:W3:Y:S04]  /*4830*/  LDL.64 R136, [R1+0x208] ;  /* 0x0002080001887983 */ /* 0x000ee80000100a00 */
[----:B------:R-:W3:Y:S04]  /*4840*/  LDL.64 R186, [R1+0x1c8] ;  /* 0x0001c80001ba7983 */ /* 0x000ee80000100a00 */
[----:B------:R-:W0:Y:S04]  /*4850*/  LDS R2, [R138] ;  /* 0x000000008a027984 */ /* 0x000e280000000800 */
[----:B------:R-:W3:Y:S04]  /*4860*/  LDL.64 R188, [R1+0x1b8] ;  /* 0x0001b80001bc7983 */ /* 0x000ee80000100a00 */
[----:B------:R-:W3:Y:S04]  /*4870*/  LDL.64 R144, [R1+0x1c0] ;  /* 0x0001c00001907983 */ /* 0x000ee80000100a00 */
[----:B------:R-:W3:Y:S04]  /*4880*/  LDL.64 R132, [R1+0x1e8] ;  /* 0x0001e80001847983 */ /* 0x000ee80000100a00 */
[----:B------:R-:W3:Y:S04]  /*4890*/  LDL.64 R124, [R1+0x1d8] ;  /* 0x0001d800017c7983 */ /* 0x000ee80000100a00 */
[----:B------:R-:W3:Y:S04]  /*48a0*/  LDL.64 R142, [R1+0x188] ;  /* 0x00018800018e7983 */ /* 0x000ee80000100a00 */
[----:B-1----:R-:W3:Y:S04]  /*48b0*/  LDL.64 R120, [R1+0x1f0] ;  /* 0x0001f00001787983 */ /* 0x002ee80000100a00 */
[----:B------:R-:W3:Y:S04]  /*48c0*/  LDL.64 R156, [R1+0x1b0] ;  /* 0x0001b000019c7983 */ /* 0x000ee80000100a00 */
[----:B------:R-:W3:Y:S04]  /*48d0*/  LDL.64 R122, [R1+0x1d0] ;  /* 0x0001d000017a7983 */ /* 0x000ee80000100a00 */
[----:B------:R-:W3:Y:S04]  /*48e0*/  LDL.64 R198, [R1+0x170] ;  /* 0x0001700001c67983 */ /* 0x000ee80000100a00 */
[----:B0-----:R-:W0:Y:S04]  /*48f0*/  SHFL.BFLY PT, R5, R2, 0x4, 0x1f ;  /* 0x0c801f0002057f89 */ /* 0x001e2800000e0000 */
[----:B------:R-:W3:Y:S04]  /*4900*/  LDL.64 R194, [R1+0x178] ;  /* 0x0001780001c27983 */ /* 0x000ee80000100a00 */
[----:B------:R-:W3:Y:S04]  /*4910*/  LDL.64 R184, [R1+0x1a0] ;  /* 0x0001a00001b87983 */ /* 0x000ee80000100a00 */
[----:B------:R-:W3:Y:S04]  /*4920*/  LDL.64 R192, [R1+0x190] ;  /* 0x0001900001c07983 */ /* 0x000ee80000100a00 */
[----:B------:R-:W3:Y:S04]  /*4930*/  LDL.64 R208, [R1+0x148] ;  /* 0x0001480001d07983 */ /* 0x000ee80000100a00 */
[----:B------:R-:W3:Y:S01]  /*4940*/  LDL.64 R212, [R1+0x130] ;  /* 0x0001300001d47983 */ /* 0x000ee20000100a00 */
[----:B0-----:R-:W-:-:S03]  /*4950*/  FADD R5, R2, R5 ;  /* 0x0000000502057221 */ /* 0x001fc60000000000 */
[----:B------:R-:W3:Y:S04]  /*4960*/  LDL.64 R202, [R1+0x128] ;  /* 0x0001280001ca7983 */ /* 0x000ee80000100a00 */
[----:B------:R-:W0:Y:S04]  /*4970*/  SHFL.BFLY PT, R2, R5, 0x2, 0x1f ;  /* 0x0c401f0005027f89 */ /* 0x000e2800000e0000 */
        /* <DEDUP_REMOVED lines=9> */
[----:B------:R-:W3:Y:S01]  /*4a10*/  LDL.64 R238, [R1+0x68] ;  /* 0x0000680001ee7983 */ /* 0x000ee20000100a00 */
[----:B0-----:R-:W-:-:S05]  /*4a20*/  FADD R2, R2, R5 ;  /* 0x0000000502027221 */ /* 0x001fca0000000000 */
[----:B------:R0:W-:Y:S01]  /*4a30*/  @!P1 STS [R138], R2 ;  /* 0x000000028a009388 */ /* 0x0001e20000000800 */
[C---:B--2---:R-:W-:Y:S01]  /*4a40*/  IMAD.WIDE R102, R4.reuse, 0x2, R102 ;  /* 0x0000000204667825 */ /* 0x044fe200078e0266 */
[----:B------:R-:W-:Y:S06]  /*4a50*/  BAR.SYNC.DEFER_BLOCKING 0x0 ;  /* 0x0000000000007b1d */ /* 0x000fec0000010000 */
[----:B------:R4:W2:Y:S02]  /*4a60*/  LDG.E.U16 R5, desc[UR10][R102.64] ;  /* 0x0000000a66057981 */ /* 0x0008a4000c1e1500 */
[----:B----4-:R-:W-:-:S02]  /*4a70*/  IMAD.WIDE R102, R4, 0x2, R134 ;  /* 0x0000000204667825 */ /* 0x010fc400078e0286 */
[----:B------:R-:W4:Y:S02]  /*4a80*/  LDL.64 R134, [R1+0x198] ;  /* 0x0001980001867983 */ /* 0x000f240000100a00 */
[----:B-----5:R-:W-:-:S04]  /*4a90*/  IMAD.WIDE R126, R4, 0x2, R126 ;  /* 0x00000002047e7825 */ /* 0x020fc800078e027e */
[C---:B---3--:R-:W-:Y:S02]  /*4aa0*/  IMAD.WIDE R130, R4.reuse, 0x2, R130 ;  /* 0x0000000204827825 */ /* 0x048fe400078e0282 */
[----:B------:R-:W3:Y:S02]  /*4ab0*/  LDG.E.U16 R126, desc[UR10][R126.64] ;  /* 0x0000000a7e7e7981 */ /* 0x000ee4000c1e1500 */
[C---:B------:R-:W-:Y:S02]  /*4ac0*/  IMAD.WIDE R140, R4.reuse, 0x2, R136 ;  /* 0x00000002048c7825 */ /* 0x040fe400078e0288 */
[----:B------:R1:W5:Y:S02]  /*4ad0*/  LDG.E.U16 R137, desc[UR10][R102.64] ;  /* 0x0000000a66897981 */ /* 0x000364000c1e1500 */
[C---:B0-----:R-:W-:Y:S02]  /*4ae0*/  IMAD.WIDE R138, R4.reuse, 0x2, R132 ;  /* 0x00000002048a7825 */ /* 0x041fe400078e0284 */
[----:B------:R-:W2:Y:S04]  /*4af0*/  LDL.64 R132, [R1+0x180] ;  /* 0x0001800001847983 */ /* 0x000ea80000100a00 */
[----:B------:R0:W3:Y:S01]  /*4b00*/  LDG.E.U16 R127, desc[UR10][R130.64] ;  /* 0x0000000a827f7981 */ /* 0x0000e2000c1e1500 */
[----:B-1----:R-:W-:-:S03]  /*4b10*/  IMAD.WIDE R102, R4, 0x2, R186 ;  /* 0x0000000204667825 */ /* 0x002fc600078e02ba */
[----:B------:R-:W3:Y:S01]  /*4b20*/  LDG.E.U16 R140, desc[UR10][R140.64] ;  /* 0x0000000a8c8c7981 */ /* 0x000ee2000c1e1500 */
[----:B------:R-:W-:-:S03]  /*4b30*/  IMAD.WIDE R186, R4, 0x2, R144 ;  /* 0x0000000204ba7825 */ /* 0x000fc600078e0290 */
[----:B------:R-:W3:Y:S01]  /*4b40*/  LDG.E.U16 R145, desc[UR10][R102.64] ;  /* 0x0000000a66917981 */ /* 0x000ee2000c1e1500 */
[----:B0-----:R-:W-:-:S03]  /*4b50*/  IMAD.WIDE R130, R4, 0x2, R188 ;  /* 0x0000000204827825 */ /* 0x001fc600078e02bc */
[----:B------:R-:W3:Y:S01]  /*4b60*/  LDL.64 R188, [R1+0x158] ;  /* 0x0001580001bc7983 */ /* 0x000ee20000100a00 */
[----:B------:R-:W-:-:S03]  /*4b70*/  IMAD.WIDE R124, R4, 0x2, R124 ;  /* 0x00000002047c7825 */ /* 0x000fc600078e027c */
[----:B------:R-:W5:Y:S01]  /*4b80*/  LDG.E.U16 R138, desc[UR10][R138.64] ;  /* 0x0000000a8a8a7981 */ /* 0x000f62000c1e1500 */
[----:B------:R-:W-:-:S03]  /*4b90*/  IMAD.WIDE R120, R4, 0x2, R120 ;  /* 0x0000000204787825 */ /* 0x000fc600078e0278 */
[----:B------:R0:W5:Y:S01]  /*4ba0*/  LDG.E.U16 R136, desc[UR10][R124.64] ;  /* 0x0000000a7c887981 */ /* 0x000162000c1e1500 */
[----:B------:R-:W-:-:S03]  /*4bb0*/  IMAD.WIDE R122, R4, 0x2, R122 ;  /* 0x00000002047a7825 */ /* 0x000fc600078e027a */
[----:B------:R-:W5:Y:S04]  /*4bc0*/  LDG.E.U16 R120, desc[UR10][R120.64] ;  /* 0x0000000a78787981 */ /* 0x000f68000c1e1500 */
[----:B------:R1:W5:Y:S01]  /*4bd0*/  LDG.E.U16 R2, desc[UR10][R122.64] ;  /* 0x0000000a7a027981 */ /* 0x000362000c1e1500 */
[----:B0-----:R-:W-:-:S03]  /*4be0*/  IMAD.WIDE R124, R4, 0x2, R156 ;  /* 0x00000002047c7825 */ /* 0x001fc600078e029c */
[----:B------:R-:W5:Y:S04]  /*4bf0*/  LDL.64 R156, [R1+0x160] ;  /* 0x00016000019c7983 */ /* 0x000f680000100a00 */
[----:B------:R0:W5:Y:S01]  /*4c00*/  LDG.E.U16 R121, desc[UR10][R124.64] ;  /* 0x0000000a7c797981 */ /* 0x000162000c1e1500 */
[----:B-1----:R-:W-:-:S03]  /*4c10*/  IMAD.WIDE R122, R4, 0x2, R184 ;  /* 0x00000002047a7825 */ /* 0x002fc600078e02b8 */
[----:B------:R-:W5:Y:S04]  /*4c20*/  LDG.E.U16 R186, desc[UR10][R186.64] ;  /* 0x0000000ababa7981 */ /* 0x000f68000c1e1500 */
[----:B------:R1:W5:Y:S01]  /*4c30*/  LDG.E.U16 R185, desc[UR10][R122.64] ;  /* 0x0000000a7ab97981 */ /* 0x000362000c1e1500 */
[----:B0-----:R-:W-:-:S03]  /*4c40*/  IMAD.WIDE R124, R4, 0x2, R198 ;  /* 0x00000002047c7825 */ /* 0x001fc600078e02c6 */
[----:B------:R-:W5:Y:S01]  /*4c50*/  LDL.64 R198, [R1+0x120] ;  /* 0x0001200001c67983 */ /* 0x000f620000100a00 */
[----:B------:R-:W-:-:S03]  /*4c60*/  IMAD.WIDE R190, R4, 0x2, R190 ;  /* 0x0000000204be7825 */ /* 0x000fc600078e02be */
[----:B------:R-:W5:Y:S01]  /*4c70*/  LDG.E.U16 R124, desc[UR10][R124.64] ;  /* 0x0000000a7c7c7981 */ /* 0x000f62000c1e1500 */
[----:B-1----:R-:W-:-:S03]  /*4c80*/  IMAD.WIDE R122, R4, 0x2, R192 ;  /* 0x00000002047a7825 */ /* 0x002fc600078e02c0 */
[----:B------:R-:W5:Y:S04]  /*4c90*/  LDL.64 R192, [R1+0x140] ;  /* 0x0001400001c07983 */ /* 0x000f680000100a00 */
[----:B------:R-:W5:Y:S04]  /*4ca0*/  LDG.E.U16 R122, desc[UR10][R122.64] ;  /* 0x0000000a7a7a7981 */ /* 0x000f68000c1e1500 */
[----:B------:R-:W5:Y:S01]  /*4cb0*/  LDG.E.U16 R144, desc[UR10][R190.64] ;  /* 0x0000000abe907981 */ /* 0x000f62000c1e1500 */
[----:B----4-:R-:W-:-:S03]  /*4cc0*/  IMAD.WIDE R102, R4, 0x2, R134 ;  /* 0x0000000204667825 */ /* 0x010fc600078e0286 */
[----:B------:R0:W4:Y:S04]  /*4cd0*/  LDG.E.U16 R135, desc[UR10][R130.64] ;  /* 0x0000000a82877981 */ /* 0x000128000c1e1500 */
[----:B------:R1:W4:Y:S01]  /*4ce0*/  LDG.E.U16 R134, desc[UR10][R102.64] ;  /* 0x0000000a66867981 */ /* 0x000322000c1e1500 */
[----:B0-----:R-:W-:-:S03]  /*4cf0*/  IMAD.WIDE R130, R4, 0x2, R142 ;  /* 0x0000000204827825 */ /* 0x001fc600078e028e */
[----:B------:R-:W4:Y:S01]  /*4d00*/  LDL.64 R142, [R1+0x150] ;  /* 0x00015000018e7983 */ /* 0x000f220000100a00 */
[----:B-1----:R-:W-:-:S03]  /*4d10*/  IMAD.WIDE R102, R4, 0x2, R194 ;  /* 0x0000000204667825 */ /* 0x002fc600078e02c2 */
[----:B------:R-:W4:Y:S01]  /*4d20*/  LDL.64 R194, [R1+0x138] ;  /* 0x0001380001c27983 */ /* 0x000f220000100a00 */
[----:B--2---:R-:W-:-:S03]  /*4d30*/  IMAD.WIDE R132, R4, 0x2, R132 ;  /* 0x0000000204847825 */ /* 0x004fc600078e0284 */
[----:B------:R-:W2:Y:S04]  /*4d40*/  LDG.E.U16 R130, desc[UR10][R130.64] ;  /* 0x0000000a82827981 */ /* 0x000ea8000c1e1500 */
[----:B------:R-:W2:Y:S01]  /*4d50*/  LDG.E.U16 R184, desc[UR10][R132.64] ;  /* 0x0000000a84b87981 */ /* 0x000ea2000c1e1500 */
[----:B---3--:R-:W-:-:S03]  /*4d60*/  IMAD.WIDE R188, R4, 0x2, R188 ;  /* 0x0000000204bc7825 */ /* 0x008fc600078e02bc */
[----:B------:R0:W3:Y:S04]  /*4d70*/  LDG.E.U16 R133, desc[UR10][R102.64] ;  /* 0x0000000a66857981 */ /* 0x0000e8000c1e1500 */
[----:B------:R1:W2:Y:S01]  /*4d80*/  LDG.E.U16 R132, desc[UR10][R188.64] ;  /* 0x0000000abc847981 */ /* 0x0002a2000c1e1500 */
[----:B0-----:R-:W-:-:S03]  /*4d90*/  IMAD.WIDE R102, R4, 0x2, R208 ;  /* 0x0000000204667825 */ /* 0x001fc600078e02d0 */
[----:B------:R-:W2:Y:S01]  /*4da0*/  LDL.64 R208, [R1+0xf0] ;  /* 0x0000f00001d07983 */ /* 0x000ea20000100a00 */
[----:B-1----:R-:W-:-:S03]  /*4db0*/  IMAD.WIDE R188, R4, 0x2, R212 ;  /* 0x0000000204bc7825 */ /* 0x002fc600078e02d4 */
[----:B------:R-:W2:Y:S04]  /*4dc0*/  LDL.64 R212, [R1+0xe0] ;  /* 0x0000e00001d47983 */ /* 0x000ea80000100a00 */
[----:B------:R0:W2:Y:S01]  /*4dd0*/  LDG.E.U16 R141, desc[UR10][R102.64] ;  /* 0x0000000a668d7981 */ /* 0x0000a2000c1e1500 */
[----:B-----5:R-:W-:-:S03]  /*4de0*/  IMAD.WIDE R156, R4, 0x2, R156 ;  /* 0x00000002049c7825 */ /* 0x020fc600078e029c */
[----:B------:R-:W5:Y:S04]  /*4df0*/  LDG.E.U16 R125, desc[UR10][R188.64] ;  /* 0x0000000abc7d7981 */ /* 0x000f68000c1e1500 */
[----:B------:R-:W3:Y:S01]  /*4e00*/  LDG.E.U16 R157, desc[UR10][R156.64] ;  /* 0x0000000a9c9d7981 */ /* 0x000ee2000c1e1500 */
[----:B0-----:R-:W-:-:S03]  /*4e10*/  IMAD.WIDE R102, R4, 0x2, R198 ;  /* 0x0000000204667825 */ /* 0x001fc600078e02c6 */
[----:B------:R-:W3:Y:S01]  /*4e20*/  LDL.64 R198, [R1+0xc8] ;  /* 0x0000c80001c67983 */ /* 0x000ee20000100a00 */
[----:B------:R-:W-:-:S05]  /*4e30*/  IMAD.WIDE R192, R4, 0x2, R192 ;  /* 0x0000000204c07825 */ /* 0x000fca00078e02c0 */
[----:B------:R0:W5:Y:S02]  /*4e40*/  LDG.E.U16 R156, desc[UR10][R192.64] ;  /* 0x0000000ac09c7981 */ /* 0x000164000c1e1500 */
[C---:B0-----:R-:W-:Y:S02]  /*4e50*/  IMAD.WIDE R192, R4.reuse, 0x2, R226 ;  /* 0x0000000204c07825 */ /* 0x041fe400078e02e2 */
[----:B------:R-:W5:Y:S04]  /*4e60*/  LDL.64 R226, [R1+0xc0] ;  /* 0x0000c00001e27983 */ /* 0x000f680000100a00 */
[----:B------:R-:W5:Y:S01]  /*4e70*/  LDG.E.U16 R192, desc[UR10][R192.64] ;  /* 0x0000000ac0c07981 */ /* 0x000f62000c1e1500 */
[----:B----4-:R-:W-:-:S05]  /*4e80*/  IMAD.WIDE R142, R4, 0x2, R142 ;  /* 0x00000002048e7825 */ /* 0x010fca00078e028e */
[----:B------:R0:W4:Y:S01]  /*4e90*/  LDG.E.U16 R123, desc[UR10][R142.64] ;  /* 0x0000000a8e7b7981 */ /* 0x000122000c1e1500 */
[----:B------:R-:W-:-:S03]  /*4ea0*/  IMAD.WIDE R190, R4, 0x2, R194 ;  /* 0x0000000204be7825 */ /* 0x000fc600078e02c2 */
[----:B------:R-:W4:Y:S01]  /*4eb0*/  LDL.64 R194, [R1+0x100] ;  /* 0x0001000001c27983 */ /* 0x000f220000100a00 */
[----:B------:R-:W-:-:S03]  /*4ec0*/  IMAD.WIDE R146, R4, 0x2, R146 ;  /* 0x0000000204927825 */ /* 0x000fc600078e0292 */
[----:B------:R-:W5:Y:S01]  /*4ed0*/  LDG.E.U16 R131, desc[UR10][R190.64] ;  /* 0x0000000abe837981 */ /* 0x000f62000c1e1500 */
[----:B0-----:R-:W-:-:S03]  /*4ee0*/  IMAD.WIDE R142, R4, 0x2, R202 ;  /* 0x00000002048e7825 */ /* 0x001fc600078e02ca */
[----:B------:R-:W5:Y:S04]  /*4ef0*/  LDL.64 R202, [R1+0xd0] ;  /* 0x0000d00001ca7983 */ /* 0x000f680000100a00 */
[----:B------:R0:W5:Y:S01]  /*4f00*/  LDG.E.U16 R139, desc[UR10][R142.64] ;  /* 0x0000000a8e8b7981 */ /* 0x000162000c1e1500 */
[----:B------:R-:W-:-:S03]  /*4f10*/  IMAD.WIDE R188, R4, 0x2, R236 ;  /* 0x0000000204bc7825 */ /* 0x000fc600078e02ec */
[----:B------:R-:W5:Y:S04]  /*4f20*/  LDG.E.U16 R146, desc[UR10][R146.64] ;  /* 0x0000000a92927981 */ /* 0x000f68000c1e1500 */
[----:B------:R-:W5:Y:S01]  /*4f30*/  LDG.E.U16 R187, desc[UR10][R188.64] ;  /* 0x0000000abcbb7981 */ /* 0x000f62000c1e1500 */
[----:B0-----:R-:W-:-:S03]  /*4f40*/  IMAD.WIDE R142, R4, 0x2, R222 ;  /* 0x00000002048e7825 */ /* 0x001fc600078e02de */
[----:B------:R-:W5:Y:S04]  /*4f50*/  LDL.64 R222, [R1+0xb0] ;  /* 0x0000b00001de7983 */ /* 0x000f680000100a00 */
[----:B------:R2:W5:Y:S04]  /*4f60*/  LDG.E.U16 R193, desc[UR10][R142.64] ;  /* 0x0000000a8ec17981 */ /* 0x000568000c1e1500 */
[----:B------:R0:W5:Y:S04]  /*4f70*/  LDG.E.U16 R147, desc[UR10][R102.64] ;  /* 0x0000000a66937981 */ /* 0x000168000c1e1500 */
[----:B------:R-:W5:Y:S01]  /*4f80*/  LDL.64 R236, [R1+0x88] ;  /* 0x0000880001ec7983 */ /* 0x000f620000100a00 */
[----:B--2---:R-:W-:-:S03]  /*4f90*/  IMAD.WIDE R142, R4, 0x2, R212 ;  /* 0x00000002048e7825 */ /* 0x004fc600078e02d4 */
[----:B------:R-:W2:Y:S01]  /*4fa0*/  LDL.64 R212, [R1+0x50] ;  /* 0x0000500001d47983 */ /* 0x000ea20000100a00 */
[----:B0-----:R-:W-:-:S03]  /*4fb0*/  IMAD.WIDE R102, R4, 0x2, R208 ;  /* 0x0000000204667825 */ /* 0x001fc600078e02d0 */
[----:B------:R-:W2:Y:S01]  /*4fc0*/  LDL.64 R208, [R1+0xa8] ;  /* 0x0000a80001d07983 */ /* 0x000ea20000100a00 */
[----:B---3--:R-:W-:-:S03]  /*4fd0*/  IMAD.WIDE R190, R4, 0x2, R198 ;  /* 0x0000000204be7825 */ /* 0x008fc600078e02c6 */
[----:B------:R0:W3:Y:S04]  /*4fe0*/  LDG.E.U16 R199, desc[UR10][R142.64] ;  /* 0x0000000a8ec77981 */ /* 0x0000e8000c1e1500 */
[----:B------:R-:W2:Y:S01]  /*4ff0*/  LDG.E.U16 R190, desc[UR10][R190.64] ;  /* 0x0000000abebe7981 */ /* 0x000ea2000c1e1500 */
[----:B----4-:R-:W-:-:S06]  /*5000*/  IMAD.WIDE R194, R4, 0x2, R194 ;  /* 0x0000000204c27825 */ /* 0x010fcc00078e02c2 */
[----:B------:R-:W4:Y:S01]  /*5010*/  LDG.E.U16 R194, desc[UR10][R194.64] ;  /* 0x0000000ac2c27981 */ /* 0x000f22000c1e1500 */
[----:B-----5:R-:W-:-:S05]  /*5020*/  IMAD.WIDE R188, R4, 0x2, R202 ;  /* 0x0000000204bc7825 */ /* 0x020fca00078e02ca */
[----:B------:R-:W5:Y:S04]  /*5030*/  LDG.E.U16 R202, desc[UR10][R188.64] ;  /* 0x0000000abcca7981 */ /* 0x000f68000c1e1500 */
[----:B------:R1:W3:Y:S01]  /*5040*/  LDG.E.U16 R195, desc[UR10][R102.64] ;  /* 0x0000000a66c37981 */ /* 0x0002e2000c1e1500 */
[----:B0-----:R-:W-:-:S03]  /*5050*/  IMAD.WIDE R142, R4, 0x2, R222 ;  /* 0x00000002048e7825 */ /* 0x001fc600078e02de */
[----:B------:R-:W3:Y:S04]  /*5060*/  LDL.64 R222, [R1+0x28] ;  /* 0x0000280001de7983 */ /* 0x000ee80000100a00 */
[----:B------:R-:W4:Y:S01]  /*5070*/  LDG.E.U16 R203, desc[UR10][R142.64] ;  /* 0x0000000a8ecb7981 */ /* 0x000f22000c1e1500 */
[----:B-1----:R-:W-:-:S03]  /*5080*/  IMAD.WIDE R102, R4, 0x2, R230 ;  /* 0x0000000204667825 */ /* 0x002fc600078e02e6 */
[----:B------:R-:W4:Y:S04]  /*5090*/  LDL.64 R230, [R1+0xa0] ;  /* 0x0000a00001e67983 */ /* 0x000f280000100a00 */
[----:B------:R0:W4:Y:S04]  /*50a0*/  LDG.E.U16 R198, desc[UR10][R102.64] ;  /* 0x0000000a66c67981 */ /* 0x000128000c1e1500 */
[----:B------:R-:W4:Y:S01]  /*50b0*/  LDL.64 R142, [R1+0x70] ;  /* 0x00007000018e7983 */ /* 0x000f220000100a00 */
[----:B0-----:R-:W-:-:S03]  /*50c0*/  IMAD.WIDE R102, R4, 0x2, R226 ;  /* 0x0000000204667825 */ /* 0x001fc600078e02e2 */
[----:B------:R-:W5:Y:S04]  /*50d0*/  LDL.64 R226, [R1+0x48] ;  /* 0x0000480001e27983 */ /* 0x000f680000100a00 */
[----:B------:R-:W5:Y:S04]  /*50e0*/  LDG.E.U16 R191, desc[UR10][R102.64] ;  /* 0x0000000a66bf7981 */ /* 0x000f68000c1e1500 */
[----:B------:R-:W5:Y:S01]  /*50f0*/  LDL.64 R102, [R1+0x90] ;  /* 0x0000900001667983 */ /* 0x000f620000100a00 */
[----:B--2---:R-:W-:-:S05]  /*5100*/  IMAD.WIDE R188, R4, 0x2, R208 ;  /* 0x0000000204bc7825 */ /* 0x004fca00078e02d0 */
[----:B------:R0:W2:Y:S02]  /*5110*/  LDG.E.U16 R208, desc[UR10][R188.64] ;  /* 0x0000000abcd07981 */ /* 0x0000a4000c1e1500 */
[----:B0-----:R-:W-:-:S05]  /*5120*/  IMAD.WIDE R188, R4, 0x2, R212 ;  /* 0x0000000204bc7825 */ /* 0x001fca00078e02d4 */
[----:B------:R0:W2:Y:S02]  /*5130*/  LDG.E.U16 R213, desc[UR10][R188.64] ;  /* 0x0000000abcd57981 */ /* 0x0000a4000c1e1500 */
[C---:B0-----:R-:W-:Y:S02]  /*5140*/  IMAD.WIDE R188, R4.reuse, 0x2, R236 ;  /* 0x0000000204bc7825 */ /* 0x041fe400078e02ec */
[----:B------:R-:W2:Y:S04]  /*5150*/  LDL.64 R236, [R1+0xd8] ;  /* 0x0000d80001ec7983 */ /* 0x000ea80000100a00 */
[----:B------:R3:W2:Y:S02]  /*5160*/  LDG.E.U16 R220, desc[UR10][R188.64] ;  /* 0x0000000abcdc7981 */ /* 0x0006a4000c1e1500 */
[----:B---3--:R-:W-:-:S04]  /*5170*/  IMAD.WIDE R188, R4, 0x2, R222 ;  /* 0x0000000204bc7825 */ /* 0x008fc800078e02de */
[----:B----4-:R-:W-:-:S05]  /*5180*/  IMAD.WIDE R142, R4, 0x2, R142 ;  /* 0x00000002048e7825 */ /* 0x010fca00078e028e */
[----:B------:R0:W3:Y:S02]  /*5190*/  LDG.E.U16 R212, desc[UR10][R142.64] ;  /* 0x0000000a8ed47981 */ /* 0x0000e4000c1e1500 */
[C---:B0-----:R-:W-:Y:S02]  /*51a0*/  IMAD.WIDE R142, R4.reuse, 0x2, R240 ;  /* 0x00000002048e7825 */ /* 0x041fe400078e02f0 */
[----:B------:R-:W4:Y:S04]  /*51b0*/  LDL.64 R240, [R1+0x98] ;  /* 0x0000980001f07983 */ /* 0x000f280000100a00 */
[----:B------:R0:W2:Y:S01]  /*51c0*/  LDG.E.U16 R216, desc[UR10][R142.64] ;  /* 0x0000000a8ed87981 */ /* 0x0000a2000c1e1500 */
[----:B-----5:R-:W-:-:S05]  /*51d0*/  IMAD.WIDE R102, R4, 0x2, R102 ;  /* 0x0000000204667825 */ /* 0x020fca00078e0266 */
[----:B------:R1:W5:Y:S01]  /*51e0*/  LDG.E.U16 R209, desc[UR10][R102.64] ;  /* 0x0000000a66d17981 */ /* 0x000362000c1e1500 */
[----:B0-----:R-:W-:-:S03]  /*51f0*/  IMAD.WIDE R142, R4, 0x2, R226 ;  /* 0x00000002048e7825 */ /* 0x001fc600078e02e2 */
[----:B------:R-:W2:Y:S04]  /*5200*/  LDG.E.U16 R226, desc[UR10][R188.64] ;  /* 0x0000000abce27981 */ /* 0x000ea8000c1e1500 */
[----:B------:R-:W2:Y:S01]  /*5210*/  LDG.E.U16 R223, desc[UR10][R142.64] ;  /* 0x0000000a8edf7981 */ /* 0x000ea2000c1e1500 */
[----:B-1----:R-:W-:-:S03]  /*5220*/  IMAD.WIDE R102, R4, 0x2, R230 ;  /* 0x0000000204667825 */ /* 0x002fc600078e02e6 */
[----:B------:R-:W2:Y:S04]  /*5230*/  LDL.64 R230, [R1+0x40] ;  /* 0x0000400001e67983 */ /* 0x000ea80000100a00 */
[----:B------:R0:W3:Y:S04]  /*5240*/  LDG.E.U16 R218, desc[UR10][R102.64] ;  /* 0x0000000a66da7981 */ /* 0x0000e8000c1e1500 */
[----:B------:R-:W3:Y:S01]  /*5250*/  LDL.64 R142, [R1+0x60] ;  /* 0x00006000018e7983 */ /* 0x000ee20000100a00 */
[----:B0-----:R-:W-:-:S03]  /*5260*/  IMAD.WIDE R102, R4, 0x2, R238 ;  /* 0x0000000204667825 */ /* 0x001fc600078e02ee */
[----:B------:R-:W4:Y:S04]  /*5270*/  LDL.64 R238, [R1+0x78] ;  /* 0x0000780001ee7983 */ /* 0x000f280000100a00 */
[----:B------:R0:W4:Y:S04]  /*5280*/  LDG.E.U16 R222, desc[UR10][R102.64] ;  /* 0x0000000a66de7981 */ /* 0x000128000c1e1500 */
[----:B------:R-:W0:Y:S01]  /*5290*/  LDL.64 R102, [R1+0x80] ;  /* 0x0000800001667983 */ /* 0x000e220000100a00 */
[----:B--2---:R-:W-:-:S05]  /*52a0*/  IMAD.WIDE R188, R4, 0x2, R230 ;  /* 0x0000000204bc7825 */ /* 0x004fca00078e02e6 */
[----:B------:R-:W2:Y:S01]  /*52b0*/  LDG.E.U16 R231, desc[UR10][R188.64] ;  /* 0x0000000abce77981 */ /* 0x000ea2000c1e1500 */
[----:B---3--:R-:W-:-:S05]  /*52c0*/  IMAD.WIDE R142, R4, 0x2, R142 ;  /* 0x00000002048e7825 */ /* 0x008fca00078e028e */
[----:B------:R1:W3:Y:S04]  /*52d0*/  LDG.E.U16 R230, desc[UR10][R142.64] ;  /* 0x0000000a8ee67981 */ /* 0x0002e8000c1e1500 */
[----:B------:R-:W1:Y:S01]  /*52e0*/  LDL.64 R142, [R1+0x20] ;  /* 0x00002000018e7983 */ /* 0x000e620000100a00 */
[----:B0-----:R-:W-:-:S05]  /*52f0*/  IMAD.WIDE R102, R4, 0x2, R102 ;  /* 0x0000000204667825 */ /* 0x001fca00078e0266 */
[----:B------:R0:W2:Y:S04]  /*5300*/  LDG.E.U16 R227, desc[UR10][R102.64] ;  /* 0x0000000a66e37981 */ /* 0x0000a8000c1e1500 */
[----:B------:R-:W0:Y:S01]  /*5310*/  LDL.64 R102, [R1+0xf8] ;  /* 0x0000f80001667983 */ /* 0x000e220000100a00 */
[----:B-1----:R-:W-:-:S05]  /*5320*/  IMAD.WIDE R142, R4, 0x2, R142 ;  /* 0x00000002048e7825 */ /* 0x002fca00078e028e */
[----:B------:R-:W2:Y:S04]  /*5330*/  LDG.E.U16 R234, desc[UR10][R142.64] ;  /* 0x0000000a8eea7981 */ /* 0x000ea8000c1e1500 */
[----:B------:R-:W2:Y:S01]  /*5340*/  LDL.64 R142, [R1+0xb8] ;  /* 0x0000b800018e7983 */ /* 0x000ea20000100a00 */
[----:B------:R-:W-:-:S05]  /*5350*/  IMAD.WIDE R188, R4, 0x2, R236 ;  /* 0x0000000204bc7825 */ /* 0x000fca00078e02ec */
[----:B------:R4:W3:Y:S01]  /*5360*/  LDG.E.U16 R237, desc[UR10][R188.64] ;  /* 0x0000000abced7981 */ /* 0x0008e2000c1e1500 */
[----:B0-----:R-:W-:-:S05]  /*5370*/  IMAD.WIDE R102, R4, 0x2, R102 ;  /* 0x0000000204667825 */ /* 0x001fca00078e0266 */
[----:B------:R2:W3:Y:S01]  /*5380*/  LDG.E.U16 R236, desc[UR10][R102.64] ;  /* 0x0000000a66ec7981 */ /* 0x0004e2000c1e1500 */
[----:B----4-:R-:W-:-:S05]  /*5390*/  IMAD.WIDE R188, R4, 0x2, R238 ;  /* 0x0000000204bc7825 */ /* 0x010fca00078e02ee */
[----:B------:R0:W4:Y:S04]  /*53a0*/  LDG.E.U16 R243, desc[UR10][R188.64] ;  /* 0x0000000abcf37981 */ /* 0x000128000c1e1500 */
[----:B------:R-:W0:Y:S01]  /*53b0*/  LDL.64 R188, [R1+0x18] ;  /* 0x0000180001bc7983 */ /* 0x000e220000100a00 */
[----:B--2---:R-:W-:-:S04]  /*53c0*/  IMAD.WIDE R102, R4, 0x2, R142 ;  /* 0x0000000204667825 */ /* 0x004fc800078e028e */
[C---:B------:R-:W-:Y:S01]  /*53d0*/  IMAD.WIDE R142, R4.reuse, 0x2, R240 ;  /* 0x00000002048e7825 */ /* 0x040fe200078e02f0 */
[----:B------:R-:W2:Y:S04]  /*53e0*/  LDG.E.U16 R239, desc[UR10][R102.64] ;  /* 0x0000000a66ef7981 */ /* 0x000ea8000c1e1500 */
[----:B------:R-:W2:Y:S04]  /*53f0*/  LDG.E.U16 R241, desc[UR10][R142.64] ;  /* 0x0000000a8ef17981 */ /* 0x000ea8000c1e1500 */
[----:B------:R-:W2:Y:S04]  /*5400*/  LDL.64 R102, [R1+0x58] ;  /* 0x0000580001667983 */ /* 0x000ea80000100a00 */
[----:B------:R-:W3:Y:S01]  /*5410*/  LDL.64 R142, [R1+0x38] ;  /* 0x00003800018e7983 */ /* 0x000ee20000100a00 */
[----:B0-----:R-:W-:-:S06]  /*5420*/  IMAD.WIDE R188, R4, 0x2, R188 ;  /* 0x0000000204bc7825 */ /* 0x001fcc00078e02bc */
[----:B------:R0:W4:Y:S02]  /*5430*/  LDG.E.U16 R188, desc[UR10][R188.64] ;  /* 0x0000000abcbc7981 */ /* 0x000124000c1e1500 */
[----:B0-----:R-:W0:Y:S01]  /*5440*/  S2R R189, SR_TID.X ;  /* 0x0000000000bd7919 */ /* 0x001e220000002100 */
[----:B--2---:R-:W-:-:S04]  /*5450*/  IMAD.WIDE R102, R4, 0x2, R102 ;  /* 0x0000000204667825 */ /* 0x004fc800078e0266 */
[----:B---3--:R-:W-:Y:S01]  /*5460*/  IMAD.WIDE R142, R4, 0x2, R142 ;  /* 0x00000002048e7825 */ /* 0x008fe200078e028e */
[----:B------:R1:W2:Y:S04]  /*5470*/  LDG.E.U16 R238, desc[UR10][R102.64] ;  /* 0x0000000a66ee7981 */ /* 0x0002a8000c1e1500 */
[----:B------:R0:W3:Y:S01]  /*5480*/  LDG.E.U16 R240, desc[UR10][R142.64] ;  /* 0x0000000a8ef07981 */ /* 0x0000e2000c1e1500 */
[----:B-1----:R-:W1:Y:S02]  /*5490*/  S2R R103, SR_TID.X ;  /* 0x0000000000677919 */ /* 0x002e640000002100 */
[----:B-1----:R-:W-:-:S04]  /*54a0*/  LOP3.LUT R103, R103, 0x1c, RZ, 0xc0, !PT ;  /* 0x0000001c67677812 */ /* 0x002fc800078ec0ff */
[----:B------:R-:W-:-:S05]  /*54b0*/  LEA R103, R103, UR8, 0x3 ;  /* 0x0000000867677c11 */ /* 0x000fca000f8e18ff */
[----:B------:R-:W-:Y:S04]  /*54c0*/  LDS R102, [R103] ;  /* 0x0000000067667984 */ /* 0x000fe80000000800 */
[----:B------:R-:W1:Y:S01]  /*54d0*/  LDS R103, [R221] ;  /* 0x00000000dd677984 */ /* 0x000e620000000800 */
[C---:B0-----:R-:W-:Y:S01]  /*54e0*/  LOP3.LUT R143, R189.reuse, 0xe0, RZ, 0xc0, !PT ;  /* 0x000000e0bd8f7812 */ /* 0x041fe200078ec0ff */
[----:B------:R-:W-:Y:S02]  /*54f0*/  IMAD.SHL.U32 R142, R189, 0x100, RZ ;  /* 0x00000100bd8e7824 */ /* 0x000fe400078e00ff */
[----:B-1----:R-:W-:Y:S01]  /*5500*/  FFMA2 R14, R14.F32x2.HI_LO, R128.F32x2.HI_LO, R102.F32x2.HI_LO ;  /* 0x000000800e0e7249 */ /* 0x002fe20000000066 */
[C---:B------:R-:W-:Y:S01]  /*5510*/  LOP3.LUT R102, R189.reuse, 0x7, RZ, 0xc0, !PT ;  /* 0x00000007bd667812 */ /* 0x040fe200078ec0ff */
[----:B------:R-:W-:-:S04]  /*5520*/  IMAD.SHL.U32 R103, R189, 0x2, RZ ;  /* 0x00000002bd677824 */ /* 0x000fc800078e00ff */
[C---:B------:R-:W-:Y:S02]  /*5530*/  IMAD R143, R102.reuse, 0x4, R143 ;  /* 0x00000004668f7824 */ /* 0x040fe400078e028f */
[----:B------:R-:W-:-:S05]  /*5540*/  IMAD.SHL.U32 R102, R102, 0x10, RZ ;  /* 0x0000001066667824 */ /* 0x000fca00078e00ff */
[C---:B------:R-:W-:Y:S02]  /*5550*/  LOP3.LUT R142, R102.reuse, 0xf00, R142, 0xf8, !PT ;  /* 0x00000f00668e7812 */ /* 0x040fe400078ef88e */
[----:B------:R-:W-:Y:S02]  /*5560*/  LOP3.LUT R102, R102, 0x30, R103, 0x78, !PT ;  /* 0x0000003066667812 */ /* 0x000fe400078e7867 */
[----:B------:R-:W-:Y:S03]  /*5570*/  LDS R103, [R217] ;  /* 0x00000000d9677984 */ /* 0x000fe60000000800 */
[----:B------:R-:W-:Y:S02]  /*5580*/  IMAD.U32 R143, R143, 0x40, R102 ;  /* 0x000000408f8f7824 */ /* 0x000fe400078e0066 */
[----:B------:R-:W-:Y:S01]  /*5590*/  LDS R102, [R219] ;  /* 0x00000000db667984 */ /* 0x000fe20000000800 */
[----:B------:R-:W-:Y:S01]  /*55a0*/  BAR.SYNC.DEFER_BLOCKING 0x0 ;  /* 0x0000000000007b1d */ /* 0x000fe20000010000 */
[----:B------:R-:W-:-:S02]  /*55b0*/  LOP3.LUT R142, R142, 0x10, R189, 0x78, !PT ;  /* 0x000000108e8e7812 */ /* 0x000fc400078e78bd */
[----:B------:R-:W-:-:S05]  /*55c0*/  LOP3.LUT R189, R0, 0x20, RZ, 0x3c, !PT ;  /* 0x0000002000bd7812 */ /* 0x000fca00078e3cff */
[----:B------:R-:W0:Y:S01]  /*55d0*/  S2UR UR6, SR_CgaCtaId ;  /* 0x00000000000679c3 */ /* 0x000e220000008800 */
[----:B------:R-:W-:Y:S02]  /*55e0*/  F2FP.BF16.F32.PACK_AB R104, R119, R104 ;  /* 0x000000687768723e */ /* 0x000fe400000010ff */
[----:B------:R-:W-:Y:S01]  /*55f0*/  F2FP.BF16.F32.PACK_AB R105, R105, R118 ;  /* 0x000000766969723e */ /* 0x000fe200000010ff */
[----:B------:R-:W-:Y:S04]  /*5600*/  STS.U16 [R0+UR8], R5 ;  /* 0x0000000500007988 */ /* 0x000fe80008000408 */
        /* <DEDUP_REMOVED lines=11> */
[----:B-----5:R-:W-:Y:S04]  /*56c0*/  STS.U16 [R0+UR8+0x6000], R209 ;  /* 0x006000d100007988 */ /* 0x020fe80008000408 */
        /* <DEDUP_REMOVED lines=12> */
[----:B------:R-:W-:Y:S01]  /*5790*/  STS.U16 [R189+UR8+0x4a00], R198 ;  /* 0x004a00c6bd007988 */ /* 0x000fe20008000408 */
[----:B------:R-:W-:-:S03]  /*57a0*/  F2FP.BF16.F32.PACK_AB R106, R106, R117 ;  /* 0x000000756a6a723e */ /* 0x000fc600000010ff */
[----:B------:R-:W-:Y:S01]  /*57b0*/  STS.U16 [R189+UR8+0x5200], R190 ;  /* 0x005200bebd007988 */ /* 0x000fe20008000408 */
[----:B------:R-:W-:-:S03]  /*57c0*/  F2FP.BF16.F32.PACK_AB R107, R107, R116 ;  /* 0x000000746b6b723e */ /* 0x000fc600000010ff */
[----:B------:R-:W-:Y:S01]  /*57d0*/  STS.U16 [R189+UR8+0x5a00], R208 ;  /* 0x005a00d0bd007988 */ /* 0x000fe20008000408 */
[----:B------:R-:W-:-:S03]  /*57e0*/  F2FP.BF16.F32.PACK_AB R108, R108, R115 ;  /* 0x000000736c6c723e */ /* 0x000fc600000010ff */
[----:B------:R-:W-:Y:S01]  /*57f0*/  STS.U16 [R189+UR8+0x6200], R220 ;  /* 0x006200dcbd007988 */ /* 0x000fe20008000408 */
[----:B------:R-:W-:Y:S02]  /*5800*/  F2FP.BF16.F32.PACK_AB R109, R109, R114 ;  /* 0x000000726d6d723e */ /* 0x000fe400000010ff */
[----:B------:R-:W-:Y:S01]  /*5810*/  F2FP.BF16.F32.PACK_AB R110, R110, R113 ;  /* 0x000000716e6e723e */ /* 0x000fe200000010ff */
[----:B------:R-:W-:Y:S01]  /*5820*/  STS.U16 [R189+UR8+0x6a00], R222 ;  /* 0x006a00debd007988 */ /* 0x000fe20008000408 */
[----:B------:R-:W-:-:S03]  /*5830*/  F2FP.BF16.F32.PACK_AB R111, R111, R112 ;  /* 0x000000706f6f723e */ /* 0x000fc600000010ff */
        /* <DEDUP_REMOVED lines=30> */
[----:B----4-:R-:W-:Y:S04]  /*5a20*/  STS.U16 [R247+UR8+0x6600], R243 ;  /* 0x006600f3f7007988 */ /* 0x010fe80008000408 */
[----:B--2---:R-:W-:Y:S04]  /*5a30*/  STS.U16 [R247+UR8+0x6e00], R238 ;  /* 0x006e00eef7007988 */ /* 0x004fe80008000408 */
[----:B---3--:R-:W-:Y:S04]  /*5a40*/  STS.U16 [R247+UR8+0x7600], R240 ;  /* 0x007600f0f7007988 */ /* 0x008fe80008000408 */
[----:B------:R-:W-:Y:S04]  /*5a50*/  STS.U16 [R247+UR8+0x7e00], R188 ;  /* 0x007e00bcf7007988 */ /* 0x000fe80008000408 */
[----:B------:R-:W-:Y:S04]  /*5a60*/  STSM.16.M88.4 [R235+0xa000], R104 ;  /* 0x00a00068eb007844 */ /* 0x000fe80000000200 */
[----:B------:R-:W-:Y:S01]  /*5a70*/  STSM.16.M88.4 [R235+0xb000], R108 ;  /* 0x00b0006ceb007844 */ /* 0x000fe20000000200 */
[----:B------:R-:W-:-:S02]  /*5a80*/  UMOV UR5, 0x400 ;  /* 0x0000040000057882 */ /* 0x000fc40000000000 */
[----:B0-----:R-:W-:Y:S01]  /*5a90*/  ULEA UR5, UR6, UR5, 0x18 ;  /* 0x0000000506057291 */ /* 0x001fe2000f8ec0ff */
[----:B------:R-:W-:Y:S01]  /*5aa0*/  BAR.SYNC.DEFER_BLOCKING 0x0 ;  /* 0x0000000000007b1d */ /* 0x000fe20000010000 */
[----:B-1----:R-:W-:-:S07]  /*5ab0*/  LOP3.LUT R141, R142, 0x20, RZ, 0x3c, !PT ;  /* 0x000000208e8d7812 */ /* 0x002fce00078e3cff */
[----:B------:R-:W-:Y:S04]  /*5ac0*/  LDSM.16.M88.4 R124, [R142+UR5+0xa000] ;  /* 0x00a000058e7c783b */ /* 0x000fe80008000200 */
[----:B------:R-:W0:Y:S04]  /*5ad0*/  LDSM.16.M88.4 R104, [R143+UR5] ;  /* 0x000000058f68783b */ /* 0x000e280008000200 */
[----:B------:R-:W1:Y:S04]  /*5ae0*/  LDSM.16.M88.4 R108, [R143+UR5+0x4000] ;  /* 0x004000058f6c783b */ /* 0x000e680008000200 */
[----:B------:R-:W2:Y:S04]  /*5af0*/  LDSM.16.M88.4 R112, [R142+UR5+0xb000] ;  /* 0x00b000058e70783b */ /* 0x000ea80008000200 */
[----:B------:R-:W-:Y:S04]  /*5b00*/  LDSM.16.M88.4 R120, [R141+UR5+0xb000] ;  /* 0x00b000058d78783b */ /* 0x000fe80008000200 */
[----:B------:R-:W3:Y:S01]  /*5b10*/  LDSM.16.M88.4 R116, [R141+UR5+0xa000] ;  /* 0x00a000058d74783b */ /* 0x000ee20008000200 */
[C---:B------:R-:W-:Y:S01]  /*5b20*/  FMUL R84, R128.reuse, R84 ;  /* 0x0000005480547220 */ /* 0x040fe20000400000 */
[C---:B------:R-:W-:Y:S01]  /*5b30*/  FMUL R85, R128.reuse, R85 ;  /* 0x0000005580557220 */ /* 0x040fe20000400000 */
[C---:B------:R-:W-:Y:S01]  /*5b40*/  FMUL R86, R129.reuse, R86 ;  /* 0x0000005681567220 */ /* 0x040fe20000400000 */
[C---:B------:R-:W-:Y:S01]  /*5b50*/  FMUL R87, R129.reuse, R87 ;  /* 0x0000005781577220 */ /* 0x040fe20000400000 */
[C---:B------:R-:W-:Y:S01]  /*5b60*/  FMUL R88, R128.reuse, R88 ;  /* 0x0000005880587220 */ /* 0x040fe20000400000 */
[----:B------:R-:W-:Y:S01]  /*5b70*/  FMUL R89, R128, R89 ;  /* 0x0000005980597220 */ /* 0x000fe20000400000 */
[C---:B------:R-:W-:Y:S01]  /*5b80*/  FMUL R90, R129.reuse, R90 ;  /* 0x0000005a815a7220 */ /* 0x040fe20000400000 */
[----:B------:R-:W-:Y:S01]  /*5b90*/  FMUL R91, R129, R91 ;  /* 0x0000005b815b7220 */ /* 0x000fe20000400000 */
[C---:B------:R-:W-:Y:S01]  /*5ba0*/  FMUL R92, R6.reuse, R92 ;  /* 0x0000005c065c7220 */ /* 0x040fe20000400000 */
[----:B------:R-:W-:Y:S01]  /*5bb0*/  FMUL R93, R6, R93 ;  /* 0x0000005d065d7220 */ /* 0x000fe20000400000 */
[C---:B------:R-:W-:Y:S01]  /*5bc0*/  FMUL R94, R7.reuse, R94 ;  /* 0x0000005e075e7220 */ /* 0x040fe20000400000 */
[----:B------:R-:W-:Y:S01]  /*5bd0*/  FMUL R95, R7, R95 ;  /* 0x0000005f075f7220 */ /* 0x000fe20000400000 */
[----:B------:R-:W-:Y:S01]  /*5be0*/  LOP3.LUT R2, R142, 0x40, RZ, 0x3c, !PT ;  /* 0x000000408e027812 */ /* 0x000fe200078e3cff */
[C---:B------:R-:W-:Y:S01]  /*5bf0*/  FMUL R96, R6.reuse, R96 ;  /* 0x0000006006607220 */ /* 0x040fe20000400000 */
[----:B------:R-:W-:Y:S01]  /*5c00*/  LOP3.LUT R5, R143, 0x40, RZ, 0x3c, !PT ;  /* 0x000000408f057812 */ /* 0x000fe200078e3cff */
[----:B------:R-:W-:Y:S01]  /*5c10*/  FMUL R97, R6, R97 ;  /* 0x0000006106617220 */ /* 0x000fe20000400000 */
[C---:B------:R-:W-:Y:S01]  /*5c20*/  FMUL R98, R7.reuse, R98 ;  /* 0x0000006207627220 */ /* 0x040fe20000400000 */
[----:B------:R-:W-:Y:S01]  /*5c30*/  FMUL R99, R7, R99 ;  /* 0x0000006307637220 */ /* 0x000fe20000400000 */
[----:B------:R-:W-:Y:S04]  /*5c40*/  LDSM.16.M88.4 R136, [R2+UR5+0xb000] ;  /* 0x00b000050288783b */ /* 0x000fe80008000200 */
[----:B------:R-:W-:Y:S01]  /*5c50*/  LDSM.16.M88.4 R128, [R5+UR5] ;  /* 0x000000050580783b */ /* 0x000fe20008000200 */
[C---:B0-----:R-:W-:Y:S03]  /*5c60*/  HMMA.16816.F32.BF16 R84, R124.reuse, R104, R84 ;  /* 0x000000687c54723c */ /* 0x041fe60000041854 */
[----:B------:R-:W-:Y:S05]  /*5c70*/  LDSM.16.M88.4 R132, [R5+UR5+0x4000] ;  /* 0x004000050584783b */ /* 0x000fea0008000200 */
[----:B-1----:R-:W-:Y:S01]  /*5c80*/  HMMA.16816.F32.BF16 R88, R124, R108, R88 ;  /* 0x0000006c7c58723c */ /* 0x002fe20000041858 */
[----:B------:R-:W0:Y:S07]  /*5c90*/  LDSM.16.M88.4 R124, [R2+UR5+0xa000] ;  /* 0x00a00005027c783b */ /* 0x000e2e0008000200 */
[C---:B--2---:R-:W-:Y:S08]  /*5ca0*/  HMMA.16816.F32.BF16 R92, R112.reuse, R104, R92 ;  /* 0x00000068705c723c */ /* 0x044ff0000004185c */
[----:B------:R-:W-:Y:S01]  /*5cb0*/  HMMA.16816.F32.BF16 R96, R112, R108, R96 ;  /* 0x0000006c7060723c */ /* 0x000fe20000041860 */
[----:B------:R-:W-:-:S07]  /*5cc0*/  LOP3.LUT R140, R142, 0x60, RZ, 0x3c, !PT ;  /* 0x000000608e8c7812 */ /* 0x000fce00078e3cff */
[-C--:B---3--:R-:W-:Y:S08]  /*5cd0*/  HMMA.16816.F32.BF16 R84, R116, R106.reuse, R84 ;  /* 0x0000006a7454723c */ /* 0x088ff00000041854 */
[----:B------:R-:W-:Y:S01]  /*5ce0*/  HMMA.16816.F32.BF16 R112, R120, R106, R92 ;  /* 0x0000006a7870723c */ /* 0x000fe2000004185c */
[----:B------:R-:W1:Y:S04]  /*5cf0*/  LDSM.16.M88.4 R92, [R140+UR5+0xa000] ;  /* 0x00a000058c5c783b */ /* 0x000e680008000200 */
[----:B------:R-:W2:Y:S03]  /*5d00*/  LDSM.16.M88.4 R104, [R140+UR5+0xb000] ;  /* 0x00b000058c68783b */ /* 0x000ea60008000200 */
[-C--:B------:R-:W-:Y:S01]  /*5d10*/  HMMA.16816.F32.BF16 R88, R116, R110.reuse, R88 ;  /* 0x0000006e7458723c */ /* 0x080fe20000041858 */
[----:B------:R-:W-:Y:S07]  /*5d20*/  LDSM.16.M88.4 R116, [R143+UR5+0x80] ;  /* 0x000080058f74783b */ /* 0x000fee0008000200 */
[----:B------:R-:W-:Y:S01]  /*5d30*/  HMMA.16816.F32.BF16 R96, R120, R110, R96 ;  /* 0x0000006e7860723c */ /* 0x000fe20000041860 */
[----:B------:R-:W3:Y:S04]  /*5d40*/  LDSM.16.M88.4 R108, [R142+UR5+0xa080] ;  /* 0x00a080058e6c783b */ /* 0x000ee80008000200 */
[----:B------:R-:W4:Y:S03]  /*5d50*/  LDSM.16.M88.4 R120, [R143+UR5+0x4080] ;  /* 0x004080058f78783b */ /* 0x000f260008000200 */
[C---:B0-----:R-:W-:Y:S08]  /*5d60*/  HMMA.16816.F32.BF16 R84, R124.reuse, R128, R84 ;  /* 0x000000807c54723c */ /* 0x041ff00000041854 */
[----:B------:R-:W-:Y:S01]  /*5d70*/  HMMA.16816.F32.BF16 R88, R124, R132, R88 ;  /* 0x000000847c58723c */ /* 0x000fe20000041858 */
[----:B------:R-:W0:Y:S07]  /*5d80*/  LDSM.16.M88.4 R124, [R142+UR5+0xb080] ;  /* 0x00b080058e7c783b */ /* 0x000e2e0008000200 */
[C---:B------:R-:W-:Y:S08]  /*5d90*/  HMMA.16816.F32.BF16 R112, R136.reuse, R128, R112 ;  /* 0x000000808870723c */ /* 0x040ff00000041870 */
[----:B------:R-:W-:Y:S01]  /*5da0*/  HMMA.16816.F32.BF16 R96, R136, R132, R96 ;  /* 0x000000848860723c */ /* 0x000fe20000041860 */
[----:B------:R-:W-:Y:S07]  /*5db0*/  LDSM.16.M88.4 R136, [R2+UR5+0xb080] ;  /* 0x00b080050288783b */ /* 0x000fee0008000200 */
[C---:B-1----:R-:W-:Y:S08]  /*5dc0*/  HMMA.16816.F32.BF16 R84, R92.reuse, R130, R84 ;  /* 0x000000825c54723c */ /* 0x042ff00000041854 */
[----:B------:R-:W-:Y:S01]  /*5dd0*/  HMMA.16816.F32.BF16 R88, R92, R134, R88 ;  /* 0x000000865c58723c */ /* 0x000fe20000041858 */
[----:B------:R-:W-:Y:S07]  /*5de0*/  LDSM.16.M88.4 R92, [R141+UR5+0xb080] ;  /* 0x00b080058d5c783b */ /* 0x000fee0008000200 */
[C---:B--2---:R-:W-:Y:S01]  /*5df0*/  HMMA.16816.F32.BF16 R128, R104.reuse, R130, R112 ;  /* 0x000000826880723c */ /* 0x044fe20000041870 */
[----:B------:R-:W1:Y:S07]  /*5e00*/  LDSM.16.M88.4 R112, [R141+UR5+0xa080] ;  /* 0x00a080058d70783b */ /* 0x000e6e0008000200 */
[----:B------:R-:W-:Y:S01]  /*5e10*/  HMMA.16816.F32.BF16 R96, R104, R134, R96 ;  /* 0x000000866860723c */ /* 0x000fe20000041860 */
[----:B------:R2:W-:Y:S04]  /*5e20*/  LDSM.16.M88.4 R132, [R2+UR5+0xa080] ;  /* 0x00a080050284783b */ /* 0x0005e80008000200 */
[----:B------:R-:W-:Y:S03]  /*5e30*/  LDSM.16.M88.4 R104, [R5+UR5+0x4080] ;  /* 0x004080050568783b */ /* 0x000fe60008000200 */
[C---:B---3--:R-:W-:Y:S01]  /*5e40*/  HMMA.16816.F32.BF16 R84, R108.reuse, R116, R84 ;  /* 0x000000746c54723c */ /* 0x048fe20000041854 */
[----:B------:R-:W3:Y:S01]  /*5e50*/  S2R R144, SR_CTAID.X ;  /* 0x0000000000907919 */ /* 0x000ee20000002500 */
[----:B--2---:R-:W2:Y:S06]  /*5e60*/  LDC R2, c[0x0][0x3c4] ;  /* 0x0000f100ff027b82 */ /* 0x004eac0000000800 */
[----:B----4-:R-:W-:Y:S01]  /*5e70*/  HMMA.16816.F32.BF16 R88, R108, R120, R88 ;  /* 0x000000786c58723c */ /* 0x010fe20000041858 */
[----:B------:R4:W5:Y:S07]  /*5e80*/  LDSM.16.M88.4 R108, [R5+UR5+0x80] ;  /* 0x00008005056c783b */ /* 0x00096e0008000200 */
[C---:B0-----:R-:W-:Y:S01]  /*5e90*/  HMMA.16816.F32.BF16 R128, R124.reuse, R116, R128 ;  /* 0x000000747c80723c */ /* 0x041fe20000041880 */
[----:B----4-:R-:W0:Y:S07]  /*5ea0*/  LDC R5, c[0x0][0x3d4] ;  /* 0x0000f500ff057b82 */ /* 0x010e2e0000000800 */
[----:B------:R-:W-:Y:S08]  /*5eb0*/  HMMA.16816.F32.BF16 R96, R124, R120, R96 ;  /* 0x000000787c60723c */ /* 0x000ff00000041860 */
[C---:B-1----:R-:W-:Y:S08]  /*5ec0*/  HMMA.16816.F32.BF16 R84, R112.reuse, R118, R84 ;  /* 0x000000767054723c */ /* 0x042ff00000041854 */
[----:B------:R-:W-:Y:S01]  /*5ed0*/  HMMA.16816.F32.BF16 R88, R112, R122, R88 ;  /* 0x0000007a7058723c */ /* 0x000fe20000041858 */
[----:B------:R-:W-:Y:S07]  /*5ee0*/  LDSM.16.M88.4 R112, [R140+UR5+0xb080] ;  /* 0x00b080058c70783b */ /* 0x000fee0008000200 */
[C---:B------:R-:W-:Y:S01]  /*5ef0*/  HMMA.16816.F32.BF16 R128, R92.reuse, R118, R128 ;  /* 0x000000765c80723c */ /* 0x040fe20000041880 */
[----:B------:R-:W1:Y:S07]  /*5f00*/  LDSM.16.M88.4 R116, [R140+UR5+0xa080] ;  /* 0x00a080058c74783b */ /* 0x000e6e0008000200 */
[----:B------:R-:W-:Y:S01]  /*5f10*/  HMMA.16816.F32.BF16 R96, R92, R122, R96 ;  /* 0x0000007a5c60723c */ /* 0x000fe20000041860 */
[----:B---3--:R-:W-:Y:S01]  /*5f20*/  IMAD.SHL.U32 R144, R144, 0x20, RZ ;  /* 0x0000002090907824 */ /* 0x008fe200078e00ff */
[----:B------:R-:W-:-:S06]  /*5f30*/  UIADD3 UR4, UPT, UPT, UR4, 0x80, URZ ;  /* 0x0000008004047890 */ /* 0x000fcc000fffe0ff */
[----:B-----5:R-:W-:Y:S01]  /*5f40*/  HMMA.16816.F32.BF16 R84, R132, R108, R84 ;  /* 0x0000006c8454723c */ /* 0x020fe20000041854 */
[----:B------:R-:W-:-:S07]  /*5f50*/  IADD3 R144, PT, PT, R144, 0x20, RZ ;  /* 0x0000002090907810 */ /* 0x000fce0007ffe0ff */
[----:B------:R-:W-:Y:S08]  /*5f60*/  HMMA.16816.F32.BF16 R88, R132, R104, R88 ;  /* 0x000000688458723c */ /* 0x000ff00000041858 */
[C---:B------:R-:W-:Y:S08]  /*5f70*/  HMMA.16816.F32.BF16 R128, R136.reuse, R108, R128 ;  /* 0x0000006c8880723c */ /* 0x040ff00000041880 */
[----:B------:R-:W-:Y:S01]  /*5f80*/  HMMA.16816.F32.BF16 R96, R136, R104, R96 ;  /* 0x000000688860723c */ /* 0x000fe20000041860 */
[----:B------:R-:W-:Y:S01]  /*5f90*/  ISETP.LE.AND P2, PT, R144, UR4, PT ;  /* 0x0000000490007c0c */ /* 0x000fe2000bf43270 */
[----:B------:R-:W-:-:S02]  /*5fa0*/  FFMA2 R16, R16.F32x2.HI_LO, R6.F32x2.HI_LO, R102.F32x2.HI_LO ;  /* 0x0000000610107249 */ /* 0x000fc40000000066 */
[----:B0-----:R-:W-:Y:S02]  /*5fb0*/  IMAD R4, R5, 0x80, R4 ;  /* 0x0000008005047824 */ /* 0x001fe400078e0204 */
[----:B--2---:R-:W-:Y:S02]  /*5fc0*/  IMAD R3, R2, 0x80, R3 ;  /* 0x0000008002037824 */ /* 0x004fe400078e0203 */
[----:B-1----:R-:W-:Y:S01]  /*5fd0*/  HMMA.16816.F32.BF16 R84, R116, R110, R84 ;  /* 0x0000006e7454723c */ /* 0x002fe20000041854 */
[----:B------:R-:W-:Y:S02]  /*5fe0*/  IMAD.MOV.U32 R2, RZ, RZ, R12 ;  /* 0x000000ffff027224 */ /* 0x000fe400078e000c */
[----:B------:R-:W-:Y:S02]  /*5ff0*/  IMAD.MOV.U32 R5, RZ, RZ, R13 ;  /* 0x000000ffff057224 */ /* 0x000fe400078e000d */
[----:B------:R-:W-:-:S03]  /*6000*/  IMAD.MOV.U32 R6, RZ, RZ, R100 ;  /* 0x000000ffff067224 */ /* 0x000fc600078e0064 */
[----:B------:R-:W-:Y:S01]  /*6010*/  HMMA.16816.F32.BF16 R88, R116, R106, R88 ;  /* 0x0000006a7458723c */ /* 0x000fe20000041858 */
[----:B------:R-:W-:-:S07]  /*6020*/  IMAD.MOV.U32 R7, RZ, RZ, R101 ;  /* 0x000000ffff077224 */ /* 0x000fce00078e0065 */
[C---:B------:R-:W-:Y:S08]  /*6030*/  HMMA.16816.F32.BF16 R92, R112.reuse, R110, R128 ;  /* 0x0000006e705c723c */ /* 0x040ff00000041880 */
[----:B------:R-:W-:Y:S01]  /*6040*/  HMMA.16816.F32.BF16 R96, R112, R106, R96 ;  /* 0x0000006a7060723c */ /* 0x000fe20000041860 */
[----:B------:R-:W-:-:S04]  /*6050*/  NOP ;  /* 0x0000000000007918 */ /* 0x000fc80000000000 */
[----:B------:R-:W-:-:S15]  /*6060*/  @!P2 BRA `(.L_x_9) ;  /* 0xffffffc80048a947 */ /* 0x000fde000383ffff */
.L_x_0:
[----:B------:R-:W0:Y:S01]  /*6070*/  S2R R42, SR_TID.X ;  /* 0x00000000002a7919 */ /* 0x000e220000002100 */
[C---:B------:R-:W-:Y:S01]  /*6080*/  FSETP.GT.AND P4, PT, |R15|.reuse, 8.50705917302346158658e+37, PT ;  /* 0x7e8000000f00780b */ /* 0x040fe20003f84200 */
[C---:B------:R-:W-:Y:S01]  /*6090*/  FMUL R0, R15.reuse, 8388608 ;  /* 0x4b0000000f007820 */ /* 0x040fe20000400000 */
[C---:B------:R-:W-:Y:S01]  /*60a0*/  FSETP.GEU.AND P5, PT, |R15|.reuse, 1.175494350822287508e-38, PT ;  /* 0x008000000f00780b */ /* 0x040fe20003fae200 */
[----:B------:R-:W1:Y:S01]  /*60b0*/  S2UR UR6, SR_CgaCtaId ;  /* 0x00000000000679c3 */ /* 0x000e620000008800 */
[----:B------:R-:W-:-:S07]  /*60c0*/  FSETP.GEU.AND P6, PT, R15, 1.175494350822287508e-38, PT ;  /* 0x008000000f00780b */ /* 0x000fce0003fce000 */
[----:B------:R-:W-:Y:S01]  /*60d0*/  BAR.SYNC.DEFER_BLOCKING 0x0 ;  /* 0x0000000000007b1d */ /* 0x000fe20000010000 */
[----:B------:R-:W-:Y:S02]  /*60e0*/  FSETP.GT.AND P3, PT, |R14|, 8.50705917302346158658e+37, PT ;  /* 0x7e8000000e00780b */ /* 0x000fe40003f64200 */
[----:B------:R-:W-:Y:S02]  /*60f0*/  FSEL R40, R0, R15, !P6 ;  /* 0x0000000f00287208 */ /* 0x000fe40007000000 */
[C---:B------:R-:W-:Y:S01]  /*6100*/  FSETP.GEU.AND P2, PT, |R14|.reuse, 1.175494350822287508e-38, PT ;  /* 0x008000000e00780b */ /* 0x040fe20003f4e200 */
[----:B------:R-:W-:Y:S01]  /*6110*/  UMOV UR5, 0x400 ;  /* 0x0000040000057882 */ /* 0x000fe20000000000 */
[----:B------:R-:W-:Y:S01]  /*6120*/  FSETP.GEU.AND P1, PT, R14, 1.175494350822287508e-38, PT ;  /* 0x008000000e00780b */ /* 0x000fe20003f2e000 */
[----:B------:R-:W-:Y:S01]  /*6130*/  @P4 FMUL R15, R15, 0.25 ;  /* 0x3e8000000f0f4820 */ /* 0x000fe20000400000 */
[----:B------:R-:W-:Y:S01]  /*6140*/  @P4 FMUL R91, R91, 0.25 ;  /* 0x3e8000005b5b4820 */ /* 0x000fe20000400000 */
[----:B------:R-:W-:Y:S01]  /*6150*/  @P4 FMUL R90, R90, 0.25 ;  /* 0x3e8000005a5a4820 */ /* 0x000fe20000400000 */
[----:B------:R-:W-:Y:S01]  /*6160*/  @P4 FMUL R87, R87, 0.25 ;  /* 0x3e80000057574820 */ /* 0x000fe20000400000 */
[----:B------:R-:W-:Y:S01]  /*6170*/  @!P5 FMUL R15, R15, 16777216 ;  /* 0x4b8000000f0fd820 */ /* 0x000fe20000400000 */
[----:B------:R-:W-:Y:S01]  /*6180*/  @P4 FMUL R86, R86, 0.25 ;  /* 0x3e80000056564820 */ /* 0x000fe20000400000 */
[----:B------:R-:W-:Y:S01]  /*6190*/  @!P5 FMUL R91, R91, 16777216 ;  /* 0x4b8000005b5bd820 */ /* 0x000fe20000400000 */
[----:B------:R-:W-:Y:S01]  /*61a0*/  @!P5 FMUL R90, R90, 16777216 ;  /* 0x4b8000005a5ad820 */ /* 0x000fe20000400000 */
[----:B------:R-:W-:Y:S01]  /*61b0*/  @!P5 FMUL R87, R87, 16777216 ;  /* 0x4b8000005757d820 */ /* 0x000fe20000400000 */
[----:B------:R-:W-:Y:S01]  /*61c0*/  @!P5 FMUL R86, R86, 16777216 ;  /* 0x4b8000005656d820 */ /* 0x000fe20000400000 */
[----:B------:R-:W-:Y:S01]  /*61d0*/  FSETP.GEU.AND P4, PT, R17, 1.175494350822287508e-38, PT ;  /* 0x008000001100780b */ /* 0x000fe20003f8e000 */
[----:B------:R-:W-:Y:S01]  /*61e0*/  @P3 FMUL R89, R89, 0.25 ;  /* 0x3e80000059593820 */ /* 0x000fe20000400000 */
[----:B------:R-:W-:Y:S01]  /*61f0*/  FSETP.GEU.AND P5, PT, |R17|, 1.175494350822287508e-38, PT ;  /* 0x008000001100780b */ /* 0x000fe20003fae200 */
[----:B------:R-:W-:Y:S01]  /*6200*/  @P3 FMUL R88, R88, 0.25 ;  /* 0x3e80000058583820 */ /* 0x000fe20000400000 */
[----:B------:R-:W-:Y:S01]  /*6210*/  @P3 FMUL R85, R85, 0.25 ;  /* 0x3e80000055553820 */ /* 0x000fe20000400000 */
[----:B------:R-:W-:Y:S01]  /*6220*/  @P3 FMUL R84, R84, 0.25 ;  /* 0x3e80000054543820 */ /* 0x000fe20000400000 */
[----:B------:R-:W-:Y:S01]  /*6230*/  @!P2 FMUL R89, R89, 16777216 ;  /* 0x4b8000005959a820 */ /* 0x000fe20000400000 */
[----:B------:R-:W-:Y:S01]  /*6240*/  @!P2 FMUL R88, R88, 16777216 ;  /* 0x4b8000005858a820 */ /* 0x000fe20000400000 */
[C---:B0-----:R-:W-:Y:S01]  /*6250*/  IMAD.SHL.U32 R2, R42.reuse, 0x4, RZ ;  /* 0x000000042a027824 */ /* 0x041fe200078e00ff */
[C---:B------:R-:W-:Y:S01]  /*6260*/  LOP3.LUT R39, R42.reuse, 0x18, RZ, 0xc0, !PT ;  /* 0x000000182a277812 */ /* 0x040fe200078ec0ff */
[----:B------:R-:W-:Y:S01]  /*6270*/  @!P2 FMUL R85, R85, 16777216 ;  /* 0x4b8000005555a820 */ /* 0x000fe20000400000 */
[----:B------:R-:W-:Y:S01]  /*6280*/  LOP3.LUT R0, R42, 0xc0, RZ, 0xc0, !PT ;  /* 0x000000c02a007812 */ /* 0x000fe200078ec0ff */
[----:B------:R-:W-:Y:S01]  /*6290*/  @!P2 FMUL R84, R84, 16777216 ;  /* 0x4b8000005454a820 */ /* 0x000fe20000400000 */
[----:B------:R-:W-:Y:S01]  /*62a0*/  LOP3.LUT R2, R2, 0xfc, RZ, 0xc0, !PT ;  /* 0x000000fc02027812 */ /* 0x000fe200078ec0ff */
[----:B-1----:R-:W-:Y:S01]  /*62b0*/  ULEA UR5, UR6, UR5, 0x18 ;  /* 0x0000000506057291 */ /* 0x002fe2000f8ec0ff */
[----:B------:R-:W-:Y:S01]  /*62c0*/  SHF.R.U32.HI R0, RZ, 0x1, R0 ;  /* 0x00000001ff007819 */ /* 0x000fe20000011600 */
[----:B------:R-:W0:Y:S01]  /*62d0*/  LDC R32, c[0x0][0x3e8] ;  /* 0x0000fa00ff207b82 */ /* 0x000e220000000800 */
[C---:B------:R-:W-:Y:S01]  /*62e0*/  LOP3.LUT R31, R42.reuse, 0x3, RZ, 0xc0, !PT ;  /* 0x000000032a1f7812 */ /* 0x040fe200078ec0ff */
[----:B------:R-:W-:Y:S01]  /*62f0*/  IMAD R3, R39, 0x100, R2 ;  /* 0x0000010027037824 */ /* 0x000fe200078e0202 */
[C---:B------:R-:W-:Y:S01]  /*6300*/  LOP3.LUT R4, R42.reuse, 0xe0, RZ, 0xc0, !PT ;  /* 0x000000e02a047812 */ /* 0x040fe200078ec0ff */
[----:B------:R-:W1:Y:S01]  /*6310*/  MUFU.RCP R2, R15 ;  /* 0x0000000f00027308 */ /* 0x000e620000001000 */
[----:B------:R-:W-:Y:S01]  /*6320*/  LOP3.LUT R5, R42, 0xff, RZ, 0xc0, !PT ;  /* 0x000000ff2a057812 */ /* 0x000fe200078ec0ff */
[----:B------:R-:W2:Y:S01]  /*6330*/  S2R R102, SR_CTAID.X ;  /* 0x0000000000667919 */ /* 0x000ea20000002500 */
[----:B------:R-:W-:Y:S01]  /*6340*/  LOP3.LUT R30, R3, R0, RZ, 0x3c, !PT ;  /* 0x00000000031e7212 */ /* 0x000fe200078e3cff */
[----:B------:R-:W-:Y:S01]  /*6350*/  FMUL R0, R14, 8388608 ;  /* 0x4b0000000e007820 */ /* 0x000fe20000400000 */
[----:B------:R-:W-:Y:S01]  /*6360*/  LEA R31, R31, R4, 0x2 ;  /* 0x000000041f1f7211 */ /* 0x000fe200078e10ff */
[----:B------:R-:W-:Y:S01]  /*6370*/  VIADD R3, R40, 0xc0cafb0d ;  /* 0xc0cafb0d28037836 */ /* 0x000fe20000000000 */
[----:B------:R-:W-:Y:S01]  /*6380*/  FSEL R4, RZ, -23, P6 ;  /* 0xc1b80000ff047808 */ /* 0x000fe20003000000 */
[----:B------:R-:W3:Y:S01]  /*6390*/  S2R R103, SR_TID.X ;  /* 0x0000000000677919 */ /* 0x000ee20000002100 */
[----:B------:R-:W-:Y:S01]  /*63a0*/  FSEL R33, R0, R14, !P1 ;  /* 0x0000000e00217208 */ /* 0x000fe20004800000 */
[----:B------:R-:W-:Y:S01]  /*63b0*/  @P3 FMUL R14, R14, 0.25 ;  /* 0x3e8000000e0e3820 */ /* 0x000fe20000400000 */
[C---:B------:R-:W-:Y:S01]  /*63c0*/  FSETP.GT.AND P6, PT, |R17|.reuse, 8.50705917302346158658e+37, PT ;  /* 0x7e8000001100780b */ /* 0x040fe20003fc4200 */
[----:B------:R-:W-:Y:S01]  /*63d0*/  FMUL R0, R17, 8388608 ;  /* 0x4b00000011007820 */ /* 0x000fe20000400000 */
[----:B------:R-:W-:Y:S01]  /*63e0*/  ISETP.GE.U32.AND P0, PT, R5, 0x20, PT ;  /* 0x000000200500780c */ /* 0x000fe20003f06070 */
[----:B------:R-:W-:Y:S01]  /*63f0*/  @!P2 FMUL R14, R14, 16777216 ;  /* 0x4b8000000e0ea820 */ /* 0x000fe20000400000 */
[----:B------:R-:W-:Y:S01]  /*6400*/  LOP3.LUT R5, R3, 0xff800000, RZ, 0xc0, !PT ;  /* 0xff80000003057812 */ /* 0x000fe200078ec0ff */
[----:B------:R-:W4:Y:S01]  /*6410*/  LDCU.64 UR6, c[0x0][0x3e0] ;  /* 0x00007c00ff0677ac */ /* 0x000f220008000a00 */
[C---:B-1----:R-:W-:Y:S01]  /*6420*/  FMUL R22, R2.reuse, R91 ;  /* 0x0000005b02167220 */ /* 0x042fe20000400000 */
[C---:B------:R-:W-:Y:S01]  /*6430*/  FMUL R23, R2.reuse, R90 ;  /* 0x0000005a02177220 */ /* 0x040fe20000400000 */
[C---:B------:R-:W-:Y:S01]  /*6440*/  FMUL R27, R2.reuse, R87 ;  /* 0x00000057021b7220 */ /* 0x040fe20000400000 */
[----:B------:R-:W-:Y:S01]  /*6450*/  FMUL R26, R2, R86 ;  /* 0x00000056021a7220 */ /* 0x000fe20000400000 */
[----:B------:R-:W-:Y:S01]  /*6460*/  VIADD R2, R33, 0xc0cafb0d ;  /* 0xc0cafb0d21027836 */ /* 0x000fe20000000000 */
[----:B------:R-:W1:Y:S01]  /*6470*/  MUFU.RCP R6, R14 ;  /* 0x0000000e00067308 */ /* 0x000e620000001000 */
[----:B------:R-:W-:Y:S01]  /*6480*/  FSEL R44, R0, R17, !P4 ;  /* 0x00000011002c7208 */ /* 0x000fe20006000000 */
[----:B------:R-:W-:Y:S01]  /*6490*/  @P6 FMUL R17, R17, 0.25 ;  /* 0x3e80000011116820 */ /* 0x000fe20000400000 */
[----:B------:R-:W-:Y:S01]  /*64a0*/  FSEL R0, RZ, -23, P1 ;  /* 0xc1b80000ff007808 */ /* 0x000fe20000800000 */
[----:B------:R-:W-:Y:S01]  /*64b0*/  @P6 FMUL R99, R99, 0.25 ;  /* 0x3e80000063636820 */ /* 0x000fe20000400000 */
[----:B------:R-:W-:Y:S01]  /*64c0*/  LOP3.LUT R2, R2, 0xff800000, RZ, 0xc0, !PT ;  /* 0xff80000002027812 */ /* 0x000fe200078ec0ff */
[----:B------:R-:W-:Y:S01]  /*64d0*/  @!P5 FMUL R17, R17, 16777216 ;  /* 0x4b8000001111d820 */ /* 0x000fe20000400000 */
[----:B------:R-:W-:Y:S01]  /*64e0*/  FSETP.GT.AND P1, PT, |R16|, 8.50705917302346158658e+37, PT ;  /* 0x7e8000001000780b */ /* 0x000fe20003f24200 */
[----:B------:R-:W-:Y:S01]  /*64f0*/  @P6 FMUL R98, R98, 0.25 ;  /* 0x3e80000062626820 */ /* 0x000fe20000400000 */
[----:B------:R-:W-:Y:S01]  /*6500*/  I2FP.F32.S32 R3, R2 ;  /* 0x0000000200037245 */ /* 0x000fe20000201400 */
[----:B------:R-:W-:Y:S01]  /*6510*/  @P6 FMUL R95, R95, 0.25 ;  /* 0x3e8000005f5f6820 */ /* 0x000fe20000400000 */
[----:B------:R-:W-:Y:S01]  /*6520*/  FSETP.GEU.AND P3, PT, |R16|, 1.175494350822287508e-38, PT ;  /* 0x008000001000780b */ /* 0x000fe20003f6e200 */
[----:B------:R-:W-:Y:S01]  /*6530*/  @P6 FMUL R94, R94, 0.25 ;  /* 0x3e8000005e5e6820 */ /* 0x000fe20000400000 */
[C---:B------:R-:W-:Y:S01]  /*6540*/  FSETP.GEU.AND P2, PT, R16.reuse, 1.175494350822287508e-38, PT ;  /* 0x008000001000780b */ /* 0x040fe20003f4e000 */
[----:B------:R-:W-:Y:S01]  /*6550*/  FFMA.FTZ R0, R3, 1.1920928955078125e-07, R0 ;  /* 0x3400000003007823 */ /* 0x000fe20000010000 */
[----:B------:R-:W-:Y:S01]  /*6560*/  FMUL R3, R16, 8388608 ;  /* 0x4b00000010037820 */ /* 0x000fe20000400000 */
[----:B------:R-:W-:-:S02]  /*6570*/  VIADD R8, R44, 0xc0cafb0d ;  /* 0xc0cafb0d2c087836 */ /* 0x000fc40000000000 */
[C---:B-1----:R-:W-:Y:S01]  /*6580*/  FMUL R24, R6.reuse, R89 ;  /* 0x0000005906187220 */ /* 0x042fe20000400000 */
[C---:B------:R-:W-:Y:S01]  /*6590*/  FMUL R25, R6.reuse, R88 ;  /* 0x0000005806197220 */ /* 0x040fe20000400000 */
[C---:B------:R-:W-:Y:S01]  /*65a0*/  FMUL R29, R6.reuse, R85 ;  /* 0x00000055061d7220 */ /* 0x040fe20000400000 */
[----:B------:R-:W-:Y:S01]  /*65b0*/  FSEL R41, R3, R16, !P2 ;  /* 0x0000001003297208 */ /* 0x000fe20005000000 */
[----:B------:R-:W-:Y:S01]  /*65c0*/  FMUL R28, R6, R84 ;  /* 0x00000054061c7220 */ /* 0x000fe20000400000 */
[----:B------:R-:W-:Y:S01]  /*65d0*/  @P1 FMUL R16, R16, 0.25 ;  /* 0x3e80000010101820 */ /* 0x000fe20000400000 */
[----:B------:R-:W1:Y:S01]  /*65e0*/  MUFU.RCP R6, R17 ;  /* 0x0000001100067308 */ /* 0x000e620000001000 */
[----:B------:R-:W-:Y:S01]  /*65f0*/  @!P5 FMUL R99, R99, 16777216 ;  /* 0x4b8000006363d820 */ /* 0x000fe20000400000 */
[----:B------:R-:W-:Y:S01]  /*6600*/  @!P5 FMUL R98, R98, 16777216 ;  /* 0x4b8000006262d820 */ /* 0x000fe20000400000 */
[----:B------:R-:W-:Y:S01]  /*6610*/  @!P3 FMUL R16, R16, 16777216 ;  /* 0x4b8000001010b820 */ /* 0x000fe20000400000 */
[----:B------:R-:W-:Y:S01]  /*6620*/  @!P5 FMUL R95, R95, 16777216 ;  /* 0x4b8000005f5fd820 */ /* 0x000fe20000400000 */
[----:B------:R-:W-:Y:S01]  /*6630*/  @!P5 FMUL R94, R94, 16777216 ;  /* 0x4b8000005e5ed820 */ /* 0x000fe20000400000 */
[----:B------:R-:W-:Y:S01]  /*6640*/  I2FP.F32.S32 R7, R5 ;  /* 0x0000000500077245 */ /* 0x000fe20000201400 */
[----:B------:R-:W-:Y:S01]  /*6650*/  @P1 FMUL R96, R96, 0.25 ;  /* 0x3e80000060601820 */ /* 0x000fe20000400000 */
[----:B------:R-:W5:Y:S01]  /*6660*/  MUFU.RCP R11, R16 ;  /* 0x00000010000b7308 */ /* 0x000f620000001000 */
[----:B------:R-:W-:Y:S01]  /*6670*/  @P1 FMUL R92, R92, 0.25 ;  /* 0x3e8000005c5c1820 */ /* 0x000fe20000400000 */
[----:B------:R-:W-:Y:S01]  /*6680*/  @P1 FMUL R97, R97, 0.25 ;  /* 0x3e80000061611820 */ /* 0x000fe20000400000 */
[----:B------:R-:W-:Y:S01]  /*6690*/  @P1 FMUL R93, R93, 0.25 ;  /* 0x3e8000005d5d1820 */ /* 0x000fe20000400000 */
[----:B------:R-:W-:Y:S01]  /*66a0*/  LOP3.LUT R9, R8, 0xff800000, RZ, 0xc0, !PT ;  /* 0xff80000008097812 */ /* 0x000fe200078ec0ff */
[----:B------:R-:W-:Y:S01]  /*66b0*/  FFMA.FTZ R4, R7, 1.1920928955078125e-07, R4 ;  /* 0x3400000007047823 */ /* 0x000fe20000010004 */
[----:B------:R-:W-:Y:S01]  /*66c0*/  @!P3 FMUL R96, R96, 16777216 ;  /* 0x4b8000006060b820 */ /* 0x000fe20000400000 */
[----:B------:R-:W-:Y:S01]  /*66d0*/  @!P3 FMUL R92, R92, 16777216 ;  /* 0x4b8000005c5cb820 */ /* 0x000fe20000400000 */
[----:B------:R-:W-:Y:S01]  /*66e0*/  FSEL R7, RZ, -23, P4 ;  /* 0xc1b80000ff077808 */ /* 0x000fe20002000000 */
[C---:B-1----:R-:W-:Y:S01]  /*66f0*/  FMUL R14, R6.reuse, R99 ;  /* 0x00000063060e7220 */ /* 0x042fe20000400000 */
[C---:B------:R-:W-:Y:S01]  /*6700*/  FMUL R15, R6.reuse, R98 ;  /* 0x00000062060f7220 */ /* 0x040fe20000400000 */
[C---:B------:R-:W-:Y:S01]  /*6710*/  FMUL R19, R6.reuse, R95 ;  /* 0x0000005f06137220 */ /* 0x040fe20000400000 */
[----:B------:R-:W-:Y:S01]  /*6720*/  FMUL R18, R6, R94 ;  /* 0x0000005e06127220 */ /* 0x000fe20000400000 */
[----:B------:R-:W-:-:S02]  /*6730*/  VIADD R6, R41, 0xc0cafb0d ;  /* 0xc0cafb0d29067836 */ /* 0x000fc40000000000 */
[----:B------:R-:W-:Y:S01]  /*6740*/  @!P3 FMUL R97, R97, 16777216 ;  /* 0x4b8000006161b820 */ /* 0x000fe20000400000 */
[----:B------:R-:W-:Y:S01]  /*6750*/  @!P3 FMUL R93, R93, 16777216 ;  /* 0x4b8000005d5db820 */ /* 0x000fe20000400000 */
[----:B------:R-:W-:Y:S01]  /*6760*/  I2FP.F32.S32 R10, R9 ;  /* 0x00000009000a7245 */ /* 0x000fe20000201400 */
[C---:B-----5:R-:W-:Y:S01]  /*6770*/  FMUL R17, R11.reuse, R96 ;  /* 0x000000600b117220 */ /* 0x060fe20000400000 */
[----:B------:R-:W-:Y:S01]  /*6780*/  LOP3.LUT R46, R42, 0x1c, RZ, 0xc0, !PT ;  /* 0x0000001c2a2e7812 */ /* 0x000fe200078ec0ff */
[C---:B------:R-:W-:Y:S01]  /*6790*/  FMUL R20, R11.reuse, R92 ;  /* 0x0000005c0b147220 */ /* 0x040fe20000400000 */
[----:B------:R-:W-:Y:S01]  /*67a0*/  LOP3.LUT R6, R6, 0xff800000, RZ, 0xc0, !PT ;  /* 0xff80000006067812 */ /* 0x000fe200078ec0ff */
[C---:B------:R-:W-:Y:S01]  /*67b0*/  FMUL R16, R11.reuse, R97 ;  /* 0x000000610b107220 */ /* 0x040fe20000400000 */
[----:B------:R-:W-:Y:S01]  /*67c0*/  FMUL R21, R11, R93 ;  /* 0x0000005d0b157220 */ /* 0x000fe20000400000 */
[----:B------:R-:W-:Y:S01]  /*67d0*/  FFMA.FTZ R11, R10, 1.1920928955078125e-07, R7 ;  /* 0x340000000a0b7823 */ /* 0x000fe20000010007 */
[----:B------:R-:W-:Y:S01]  /*67e0*/  IMAD.IADD R5, R40, 0x1, -R5 ;  /* 0x0000000128057824 */ /* 0x000fe200078e0a05 */
[----:B------:R-:W-:Y:S01]  /*67f0*/  I2FP.F32.S32 R8, R6 ;  /* 0x0000000600087245 */ /* 0x000fe20000201400 */
[----:B------:R-:W-:Y:S01]  /*6800*/  IMAD.U32 R7, R31, 0x8, R46 ;  /* 0x000000081f077824 */ /* 0x000fe200078e002e */
[----:B------:R-:W-:Y:S01]  /*6810*/  F2FP.BF16.F32.PACK_AB R25, R25, R28 ;  /* 0x0000001c1919723e */ /* 0x000fe200000010ff */
[----:B------:R-:W-:Y:S01]  /*6820*/  FADD R5, R5, -1 ;  /* 0xbf80000005057421 */ /* 0x000fe20000000000 */
[----:B------:R-:W-:Y:S01]  /*6830*/  F2FP.BF16.F32.PACK_AB R24, R24, R29 ;  /* 0x0000001d1818723e */ /* 0x000fe200000010ff */
[----:B------:R-:W-:Y:S01]  /*6840*/  IMAD.IADD R9, R44, 0x1, -R9 ;  /* 0x000000012c097824 */ /* 0x000fe200078e0a09 */
[----:B------:R-:W-:Y:S01]  /*6850*/  IADD3 R6, PT, PT, R41, -R6, RZ ;  /* 0x8000000629067210 */ /* 0x000fe20007ffe0ff */
[----:B------:R-:W-:Y:S01]  /*6860*/  STS [R7+UR5], R25 ;  /* 0x0000001907007988 */ /* 0x000fe20008000805 */
[----:B------:R-:W-:Y:S01]  /*6870*/  F2FP.BF16.F32.PACK_AB R17, R17, R20 ;  /* 0x000000141111723e */ /* 0x000fe200000010ff */
[----:B------:R-:W-:Y:S01]  /*6880*/  IMAD.MOV.U32 R20, RZ, RZ, 0x3dc6b27f ;  /* 0x3dc6b27fff147424 */ /* 0x000fe200078e00ff */
[----:B------:R-:W-:Y:S01]  /*6890*/  F2FP.BF16.F32.PACK_AB R15, R15, R18 ;  /* 0x000000120f0f723e */ /* 0x000fe200000010ff */
[----:B------:R1:W-:Y:S01]  /*68a0*/  STS [R7+UR5+0x80], R24 ;  /* 0x0000801807007988 */ /* 0x0003e20008000805 */
[----:B------:R-:W-:Y:S01]  /*68b0*/  F2FP.BF16.F32.PACK_AB R19, R14, R19 ;  /* 0x000000130e13723e */ /* 0x000fe200000010ff */
[----:B------:R-:W-:Y:S01]  /*68c0*/  FADD R9, R9, -1 ;  /* 0xbf80000009097421 */ /* 0x000fe20000000000 */
[----:B------:R-:W-:Y:S01]  /*68d0*/  LOP3.LUT R10, R7, 0x20, RZ, 0x3c, !PT ;  /* 0x00000020070a7812 */ /* 0x000fe200078e3cff */
[----:B------:R-:W-:Y:S01]  /*68e0*/  IMAD.IADD R2, R33, 0x1, -R2 ;  /* 0x0000000121027824 */ /* 0x000fe200078e0a02 */
[C---:B------:R-:W-:Y:S01]  /*68f0*/  LOP3.LUT R14, R7.reuse, 0x40, RZ, 0x3c, !PT ;  /* 0x00000040070e7812 */ /* 0x040fe200078e3cff */
[----:B------:R-:W5:Y:S01]  /*6900*/  LDC.64 R34, c[0x0][0x398] ;  /* 0x0000e600ff227b82 */ /* 0x000f620000000a00 */
[----:B------:R-:W-:Y:S01]  /*6910*/  LOP3.LUT R18, R7, 0x60, RZ, 0x3c, !PT ;  /* 0x0000006007127812 */ /* 0x000fe200078e3cff */
[----:B------:R-:W-:Y:S01]  /*6920*/  FADD R2, R2, -1 ;  /* 0xbf80000002027421 */ /* 0x000fe20000000000 */
[----:B------:R-:W-:Y:S01]  /*6930*/  F2FP.BF16.F32.PACK_AB R23, R23, R26 ;  /* 0x0000001a1717723e */ /* 0x000fe200000010ff */
[----:B-1----:R-:W-:Y:S01]  /*6940*/  FADD R7, R6, -1 ;  /* 0xbf80000006077421 */ /* 0x002fe20000000000 */
[C---:B------:R-:W-:Y:S01]  /*6950*/  FFMA.FTZ R6, R5.reuse, R20, -0.16845393180847167969 ;  /* 0xbe2c7f3005067423 */ /* 0x040fe20000010014 */
[----:B------:R-:W-:Y:S01]  /*6960*/  F2FP.BF16.F32.PACK_AB R22, R22, R27 ;  /* 0x0000001b1616723e */ /* 0x000fe200000010ff */
[----:B--2---:R-:W-:Y:S01]  /*6970*/  IMAD.SHL.U32 R102, R102, 0x20, RZ ;  /* 0x0000002066667824 */ /* 0x004fe200078e00ff */
[----:B------:R-:W-:Y:S01]  /*6980*/  F2FP.BF16.F32.PACK_AB R16, R16, R21 ;  /* 0x000000151010723e */ /* 0x000fe200000010ff */
[C---:B------:R-:W-:Y:S01]  /*6990*/  FFMA.FTZ R6, R5.reuse, R6, 0.1716887056827545166 ;  /* 0x3e2fcf2a05067423 */ /* 0x040fe20000010006 */
[----:B------:R-:W-:Y:S01]  /*69a0*/  STS [R10+UR5+0x800], R23 ;  /* 0x000800170a007988 */ /* 0x000fe20008000805 */
[----:B------:R-:W-:Y:S01]  /*69b0*/  FSEL R3, RZ, -23, P2 ;  /* 0xc1b80000ff037808 */ /* 0x000fe20001000000 */
[----:B----4-:R-:W-:Y:S01]  /*69c0*/  UIMAD UR6, UR12, UR6, URZ ;  /* 0x000000060c0672a4 */ /* 0x010fe2000f8e02ff */
[C---:B------:R-:W-:Y:S01]  /*69d0*/  FFMA.FTZ R6, R5.reuse, R6, -0.17900948226451873779 ;  /* 0xbe374e4305067423 */ /* 0x040fe20000010006 */
[----:B------:R1:W-:Y:S01]  /*69e0*/  STS [R10+UR5+0x880], R22 ;  /* 0x000880160a007988 */ /* 0x0003e20008000805 */
[----:B------:R-:W-:Y:S01]  /*69f0*/  ISETP.GE.U32.AND P2, PT, R44, 0x7f800000, PT ;  /* 0x7f8000002c00780c */ /* 0x000fe20003f46070 */
[----:B------:R-:W-:Y:S01]  /*6a00*/  FFMA.FTZ R8, R8, 1.1920928955078125e-07, R3 ;  /* 0x3400000008087823 */ /* 0x000fe20000010003 */
[C---:B------:R-:W-:Y:S01]  /*6a10*/  FFMA.FTZ R6, R5.reuse, R6, 0.20512372255325317383 ;  /* 0x3e520bf405067423 */ /* 0x040fe20000010006 */
[----:B------:R-:W-:Y:S01]  /*6a20*/  STS [R14+UR5+0x1000], R17 ;  /* 0x001000110e007988 */ /* 0x000fe20008000805 */
[----:B------:R-:W-:Y:S01]  /*6a30*/  FFMA.FTZ R3, R2, R20, -0.16845393180847167969 ;  /* 0xbe2c7f3002037423 */ /* 0x000fe20000010014 */
[----:B------:R-:W-:Y:S01]  /*6a40*/  ISETP.GE.U32.AND P5, PT, R40, 0x7f800000, PT ;  /* 0x7f8000002800780c */ /* 0x000fe20003fa6070 */
[----:B------:R-:W-:Y:S01]  /*6a50*/  FFMA.FTZ R6, R5, R6, -0.24046532809734344482 ;  /* 0xbe763c8b05067423 */ /* 0x000fe20000010006 */
[----:B------:R2:W-:Y:S01]  /*6a60*/  STS [R14+UR5+0x1080], R16 ;  /* 0x001080100e007988 */ /* 0x0005e20008000805 */
[C---:B------:R-:W-:Y:S01]  /*6a70*/  FFMA.FTZ R3, R2.reuse, R3, 0.1716887056827545166 ;  /* 0x3e2fcf2a02037423 */ /* 0x040fe20000010003 */
[----:B-1----:R-:W-:Y:S01]  /*6a80*/  FFMA.FTZ R10, R7, R20, -0.16845393180847167969 ;  /* 0xbe2c7f30070a7423 */ /* 0x002fe20000010014 */
[----:B------:R-:W-:Y:S01]  /*6a90*/  FFMA.FTZ R6, R5, R6, 0.28857114911079406738 ;  /* 0x3e93bf9905067423 */ /* 0x000fe20000010006 */
[----:B------:R1:W-:Y:S01]  /*6aa0*/  STS [R18+UR5+0x1800], R15 ;  /* 0x0018000f12007988 */ /* 0x0003e20008000805 */
[C---:B------:R-:W-:Y:S01]  /*6ab0*/  FFMA.FTZ R3, R2.reuse, R3, -0.17900948226451873779 ;  /* 0xbe374e4302037423 */ /* 0x040fe20000010003 */
[----:B------:R-:W-:Y:S01]  /*6ac0*/  FFMA.FTZ R10, R7, R10, 0.1716887056827545166 ;  /* 0x3e2fcf2a070a7423 */ /* 0x000fe2000001000a */
[----:B------:R-:W-:Y:S01]  /*6ad0*/  FFMA.FTZ R6, R5, R6, -0.36067417263984680176 ;  /* 0xbeb8aa4905067423 */ /* 0x000fe20000010006 */
[----:B------:R4:W-:Y:S01]  /*6ae0*/  STS [R18+UR5+0x1880], R19 ;  /* 0x0018801312007988 */ /* 0x0009e20008000805 */
[C---:B------:R-:W-:Y:S01]  /*6af0*/  FFMA.FTZ R3, R2.reuse, R3, 0.20512372255325317383 ;  /* 0x3e520bf402037423 */ /* 0x040fe20000010003 */
[----:B--2---:R-:W-:Y:S01]  /*6b00*/  FFMA.FTZ R14, R9, R20, -0.16845393180847167969 ;  /* 0xbe2c7f30090e7423 */ /* 0x004fe20000010014 */
[----:B------:R-:W-:Y:S01]  /*6b10*/  FFMA.FTZ R10, R7, R10, -0.17900948226451873779 ;  /* 0xbe374e43070a7423 */ /* 0x000fe2000001000a */
[----:B------:R-:W-:Y:S01]  /*6b20*/  FFMA.FTZ R6, R5, R6, 0.48089820146560668945 ;  /* 0x3ef6384a05067423 */ /* 0x000fe20000010006 */
[C---:B------:R-:W-:Y:S01]  /*6b30*/  FFMA.FTZ R3, R2.reuse, R3, -0.24046532809734344482 ;  /* 0xbe763c8b02037423 */ /* 0x040fe20000010003 */
[----:B------:R-:W-:Y:S01]  /*6b40*/  FFMA.FTZ R14, R9, R14, 0.1716887056827545166 ;  /* 0x3e2fcf2a090e7423 */ /* 0x000fe2000001000e */
[----:B------:R-:W-:Y:S01]  /*6b50*/  FFMA.FTZ R10, R7, R10, 0.20512372255325317383 ;  /* 0x3e520bf4070a7423 */ /* 0x000fe2000001000a */
[----:B------:R-:W-:Y:S01]  /*6b60*/  FFMA.FTZ R6, R5, R6, -0.72134751081466674805 ;  /* 0xbf38aa3b05067423 */ /* 0x000fe20000010006 */
[C---:B------:R-:W-:Y:S01]  /*6b70*/  FFMA.FTZ R3, R2.reuse, R3, 0.28857114911079406738 ;  /* 0x3e93bf9902037423 */ /* 0x040fe20000010003 */
[----:B------:R-:W-:Y:S01]  /*6b80*/  FFMA.FTZ R14, R9, R14, -0.17900948226451873779 ;  /* 0xbe374e43090e7423 */ /* 0x000fe2000001000e */
[----:B------:R-:W-:Y:S01]  /*6b90*/  FFMA.FTZ R10, R7, R10, -0.24046532809734344482 ;  /* 0xbe763c8b070a7423 */ /* 0x000fe2000001000a */
[----:B------:R-:W-:Y:S01]  /*6ba0*/  FMUL R6, R5, R6 ;  /* 0x0000000605067220 */ /* 0x000fe20000400000 */
[C---:B------:R-:W-:Y:S01]  /*6bb0*/  FFMA.FTZ R3, R2.reuse, R3, -0.36067417263984680176 ;  /* 0xbeb8aa4902037423 */ /* 0x040fe20000010003 */
[----:B------:R-:W-:Y:S01]  /*6bc0*/  FFMA.FTZ R14, R9, R14, 0.20512372255325317383 ;  /* 0x3e520bf4090e7423 */ /* 0x000fe2000001000e */
[----:B------:R-:W-:Y:S01]  /*6bd0*/  FFMA.FTZ R10, R7, R10, 0.28857114911079406738 ;  /* 0x3e93bf99070a7423 */ /* 0x000fe2000001000a */
[----:B------:R-:W-:Y:S01]  /*6be0*/  FMUL R6, R5, R6 ;  /* 0x0000000605067220 */ /* 0x000fe20000400000 */
[----:B------:R-:W-:Y:S01]  /*6bf0*/  FFMA.FTZ R3, R2, R3, 0.48089820146560668945 ;  /* 0x3ef6384a02037423 */ /* 0x000fe20000010003 */
[----:B------:R-:W-:Y:S01]  /*6c00*/  FFMA.FTZ R14, R9, R14, -0.24046532809734344482 ;  /* 0xbe763c8b090e7423 */ /* 0x000fe2000001000e */
[----:B------:R-:W-:Y:S01]  /*6c10*/  FFMA.FTZ R10, R7, R10, -0.36067417263984680176 ;  /* 0xbeb8aa49070a7423 */ /* 0x000fe2000001000a */
[----:B------:R-:W-:Y:S01]  /*6c20*/  FFMA.FTZ R5, R5, 1.4426950216293334961, R6 ;  /* 0x3fb8aa3b05057823 */ /* 0x000fe20000010006 */
[----:B------:R-:W-:Y:S01]  /*6c30*/  BAR.SYNC.DEFER_BLOCKING 0x0 ;  /* 0x0000000000007b1d */ /* 0x000fe20000010000 */
[----:B------:R-:W-:Y:S01]  /*6c40*/  FFMA.FTZ R14, R9, R14, 0.28857114911079406738 ;  /* 0x3e93bf99090e7423 */ /* 0x000fe2000001000e */
[----:B------:R-:W-:Y:S01]  /*6c50*/  FFMA.FTZ R10, R7, R10, 0.48089820146560668945 ;  /* 0x3ef6384a070a7423 */ /* 0x000fe2000001000a */
[----:B------:R-:W-:Y:S01]  /*6c60*/  FADD R36, R4, R5 ;  /* 0x0000000504247221 */ /* 0x000fe20000000000 */
[----:B------:R-:W-:Y:S01]  /*6c70*/  SHF.R.U32.HI R5, RZ, 0x5, R42 ;  /* 0x00000005ff057819 */ /* 0x000fe2000001162a */
[----:B------:R-:W-:Y:S01]  /*6c80*/  FFMA.FTZ R14, R9, R14, -0.36067417263984680176 ;  /* 0xbeb8aa49090e7423 */ /* 0x000fe2000001000e */
[----:B------:R-:W-:Y:S01]  /*6c90*/  FFMA.FTZ R10, R7, R10, -0.72134751081466674805 ;  /* 0xbf38aa3b070a7423 */ /* 0x000fe2000001000a */
[C---:B------:R-:W-:Y:S01]  /*6ca0*/  FFMA.FTZ R3, R2.reuse, R3, -0.72134751081466674805 ;  /* 0xbf38aa3b02037423 */ /* 0x040fe20000010003 */
[----:B------:R-:W-:Y:S01]  /*6cb0*/  SGXT.U32 R5, R5, 0x3 ;  /* 0x000000030505781a */ /* 0x000fe20000000000 */
[----:B------:R-:W-:Y:S01]  /*6cc0*/  FFMA.FTZ R14, R9, R14, 0.48089820146560668945 ;  /* 0x3ef6384a090e7423 */ /* 0x000fe2000001000e */
[----:B------:R-:W-:Y:S01]  /*6cd0*/  FMUL R10, R7, R10 ;  /* 0x0000000a070a7220 */ /* 0x000fe20000400000 */
[----:B------:R-:W-:Y:S01]  /*6ce0*/  FMUL R3, R2, R3 ;  /* 0x0000000302037220 */ /* 0x000fe20000400000 */
[----:B------:R-:W-:Y:S01]  /*6cf0*/  ISETP.GE.U32.AND P4, PT, R33, 0x7f800000, PT ;  /* 0x7f8000002100780c */ /* 0x000fe20003f86070 */
[----:B------:R-:W-:Y:S01]  /*6d00*/  FFMA.FTZ R14, R9, R14, -0.72134751081466674805 ;  /* 0xbf38aa3b090e7423 */ /* 0x000fe2000001000e */
[----:B------:R-:W-:Y:S01]  /*6d10*/  FMUL R10, R7, R10 ;  /* 0x0000000a070a7220 */ /* 0x000fe20000400000 */
[----:B0-----:R-:W-:Y:S01]  /*6d20*/  IMAD R5, R5, R32, RZ ;  /* 0x0000002005057224 */ /* 0x001fe200078e02ff */
[----:B------:R-:W-:Y:S01]  /*6d30*/  ISETP.GE.U32.AND P1, PT, R41, 0x7f800000, PT ;  /* 0x7f8000002900780c */ /* 0x000fe20003f26070 */
[----:B------:R-:W-:Y:S01]  /*6d40*/  FMUL R14, R9, R14 ;  /* 0x0000000e090e7220 */ /* 0x000fe20000400000 */
[----:B------:R-:W-:Y:S01]  /*6d50*/  FFMA.FTZ R7, R7, 1.4426950216293334961, R10 ;  /* 0x3fb8aa3b07077823 */ /* 0x000fe2000001000a */
[----:B------:R-:W-:-:S02]  /*6d60*/  IMAD R6, R32, 0x8, R5 ;  /* 0x0000000820067824 */ /* 0x000fc400078e0205 */
[----:B------:R-:W-:Y:S01]  /*6d70*/  FMUL R3, R2, R3 ;  /* 0x0000000302037220 */ /* 0x000fe20000400000 */
[C---:B------:R-:W-:Y:S01]  /*6d80*/  FMUL R14, R9.reuse, R14 ;  /* 0x0000000e090e7220 */ /* 0x040fe20000400000 */
[----:B------:R-:W-:Y:S01]  /*6d90*/  FADD R37, R8, R7 ;  /* 0x0000000708257221 */ /* 0x000fe20000000000 */
[----:B------:R-:W-:Y:S02]  /*6da0*/  @P2 IMAD.MOV.U32 R7, RZ, RZ, 0x7f800000 ;  /* 0x7f800000ff072424 */ /* 0x000fe400078e00ff */
[----:B------:R-:W-:Y:S01]  /*6db0*/  FFMA.FTZ R3, R2, 1.4426950216293334961, R3 ;  /* 0x3fb8aa3b02037823 */ /* 0x000fe20000010003 */
[----:B------:R-:W-:Y:S01]  /*6dc0*/  FFMA.FTZ R14, R9, 1.4426950216293334961, R14 ;  /* 0x3fb8aa3b090e7823 */ /* 0x000fe2000001000e */
[----:B------:R-:W-:Y:S01]  /*6dd0*/  @P4 IMAD.MOV.U32 R2, RZ, RZ, 0x7f800000 ;  /* 0x7f800000ff024424 */ /* 0x000fe200078e00ff */
[----:B---3--:R-:W-:Y:S01]  /*6de0*/  LOP3.LUT R102, R102, 0x1f, R103, 0xf8, !PT ;  /* 0x0000001f66667812 */ /* 0x008fe200078ef867 */
[----:B------:R-:W-:Y:S01]  /*6df0*/  FADD R0, R0, R3 ;  /* 0x0000000300007221 */ /* 0x000fe20000000000 */
[----:B------:R-:W-:Y:S01]  /*6e00*/  FADD R38, R11, R14 ;  /* 0x0000000e0b267221 */ /* 0x000fe20000000000 */
[----:B------:R-:W-:Y:S01]  /*6e10*/  @P2 FFMA.FTZ R38, R44, R7, +INF ;  /* 0x7f8000002c262423 */ /* 0x000fe20000010007 */
[----:B------:R-:W-:Y:S01]  /*6e20*/  LEA R7, R32, R6, 0x3 ;  /* 0x0000000620077211 */ /* 0x000fe200078e18ff */
[----:B------:R-:W-:-:S02]  /*6e30*/  @P5 IMAD.MOV.U32 R3, RZ, RZ, 0x7f800000 ;  /* 0x7f800000ff035424 */ /* 0x000fc400078e00ff */
[----:B------:R-:W-:Y:S01]  /*6e40*/  @P4 FFMA.FTZ R0, R33, R2, +INF ;  /* 0x7f80000021004423 */ /* 0x000fe20000010002 */
[----:B------:R-:W-:Y:S01]  /*6e50*/  @P1 IMAD.MOV.U32 R4, RZ, RZ, 0x7f800000 ;  /* 0x7f800000ff041424 */ /* 0x000fe200078e00ff */
[----:B------:R-:W-:Y:S01]  /*6e60*/  LDS R43, [R30+UR5+0x100] ;  /* 0x000100051e2b7984 */ /* 0x000fe20008000800 */
[----:B------:R-:W-:Y:S02]  /*6e70*/  IMAD R9, R32, 0x8, R7 ;  /* 0x0000000820097824 */ /* 0x000fe400078e0207 */
[----:B------:R-:W-:Y:S01]  /*6e80*/  @P5 FFMA.FTZ R36, R40, R3, +INF ;  /* 0x7f80000028245423 */ /* 0x000fe20000010003 */
[C---:B------:R-:W-:Y:S01]  /*6e90*/  FSETP.NEU.AND P5, PT, R41.reuse, RZ, PT ;  /* 0x000000ff2900720b */ /* 0x040fe20003fad000 */
[----:B------:R-:W-:Y:S01]  /*6ea0*/  @P1 FFMA.FTZ R37, R41, R4, +INF ;  /* 0x7f80000029251423 */ /* 0x000fe20000010004 */
[----:B------:R-:W-:Y:S01]  /*6eb0*/  IMAD R11, R32, 0x8, R9 ;  /* 0x00000008200b7824 */ /* 0x000fe200078e0209 */
[----:B------:R-:W0:Y:S01]  /*6ec0*/  LDS R41, [R30+UR5] ;  /* 0x000000051e297984 */ /* 0x000e220008000800 */
[----:B------:R-:W-:Y:S01]  /*6ed0*/  IMAD R2, R102, UR7, RZ ;  /* 0x0000000766027c24 */ /* 0x000fe2000f8e02ff */
[----:B------:R-:W-:Y:S01]  /*6ee0*/  USHF.L.U32 UR9, UR6, 0x1, URZ ;  /* 0x0000000106097899 */ /* 0x000fe200080006ff */
[----:B-1----:R-:W-:Y:S01]  /*6ef0*/  IMAD R15, R32, 0x8, R11 ;  /* 0x00000008200f7824 */ /* 0x002fe200078e020b */
[----:B------:R-:W1:Y:S01]  /*6f00*/  LDS R45, [R30+UR5+0x200] ;  /* 0x000200051e2d7984 */ /* 0x000e620008000800 */
[----:B------:R-:W-:Y:S01]  /*6f10*/  IMAD.SHL.U32 R3, R2, 0x2, RZ ;  /* 0x0000000202037824 */ /* 0x000fe200078e00ff */
[----:B------:R-:W-:Y:S01]  /*6f20*/  UIMAD.WIDE UR6, UR6, 0x2, URZ ;  /* 0x00000002060678a5 */ /* 0x000fe2000f8e02ff */
[----:B------:R-:W-:Y:S01]  /*6f30*/  IMAD R17, R32, 0x8, R15 ;  /* 0x0000000820117824 */ /* 0x000fe200078e020f */
[----:B------:R-:W2:Y:S01]  /*6f40*/  LDS R47, [R30+UR5+0x300] ;  /* 0x000300051e2f7984 */ /* 0x000ea20008000800 */
[----:B------:R-:W-:Y:S01]  /*6f50*/  IMAD.HI R2, R2, 0x2, RZ ;  /* 0x0000000202027827 */ /* 0x000fe200078e02ff */
[----:B-----5:R-:W-:-:S02]  /*6f60*/  IADD3 R34, P1, P2, R3, UR9, R34 ;  /* 0x0000000903227c10 */ /* 0x020fc4000fa3e022 */
[----:B------:R-:W3:Y:S01]  /*6f70*/  LDS R49, [R30+UR5+0x400] ;  /* 0x000400051e317984 */ /* 0x000ee20008000800 */
[----:B----4-:R-:W-:Y:S01]  /*6f80*/  IMAD R19, R32, 0x8, R17 ;  /* 0x0000000820137824 */ /* 0x010fe200078e0211 */
[----:B------:R-:W-:Y:S01]  /*6f90*/  FSETP.NEU.AND P4, PT, R40, RZ, PT ;  /* 0x000000ff2800720b */ /* 0x000fe20003f8d000 */
[----:B------:R-:W-:Y:S01]  /*6fa0*/  IMAD.SHL.U32 R3, R42, 0x10, RZ ;  /* 0x000000102a037824 */ /* 0x000fe200078e00ff */
[----:B------:R-:W4:Y:S01]  /*6fb0*/  LDS R51, [R30+UR5+0x500] ;  /* 0x000500051e337984 */ /* 0x000f220008000800 */
[----:B------:R-:W-:Y:S01]  /*6fc0*/  IMAD R21, R32, 0x8, R19 ;  /* 0x0000000820157824 */ /* 0x000fe200078e0213 */
[----:B------:R-:W-:Y:S01]  /*6fd0*/  IADD3.X R42, PT, PT, R2, UR7, R35, P1, P2 ;  /* 0x00000007022a7c10 */ /* 0x000fe20008fe4423 */
[----:B------:R-:W5:Y:S01]  /*6fe0*/  LDCU UR6, c[0x0][0x3ec] ;  /* 0x00007d80ff0677ac */ /* 0x000f620008000800 */
[----:B------:R-:W3:Y:S01]  /*6ff0*/  LDS R53, [R30+UR5+0x600] ;  /* 0x000600051e357984 */ /* 0x000ee20008000800 */
[----:B------:R-:W-:Y:S02]  /*7000*/  LOP3.LUT R3, R3, 0x70, RZ, 0xc0, !PT ;  /* 0x0000007003037812 */ /* 0x000fe400078ec0ff */
[-C--:B------:R-:W-:Y:S01]  /*7010*/  LEA R2, P1, R5, R34.reuse, 0x1 ;  /* 0x0000002205027211 */ /* 0x080fe200078208ff */
[----:B------:R-:W4:Y:S01]  /*7020*/  LDS R55, [R30+UR5+0x700] ;  /* 0x000700051e377984 */ /* 0x000f220008000800 */
[----:B------:R-:W-:Y:S01]  /*7030*/  LEA R23, R32, R21, 0x3 ;  /* 0x0000001520177211 */ /* 0x000fe200078e18ff */
[----:B------:R-:W-:Y:S01]  /*7040*/  VIADD R40, R3, UR5 ;  /* 0x0000000503287c36 */ /* 0x000fe20008000000 */
[----:B------:R-:W-:-:S02]  /*7050*/  LEA R4, P2, R6, R34, 0x1 ;  /* 0x0000002206047211 */ /* 0x000fc400078408ff */
[-C--:B------:R-:W-:Y:S01]  /*7060*/  LEA.HI.X.SX32 R3, R5, R42.reuse, 0x1, P1 ;  /* 0x0000002a05037211 */ /* 0x080fe200008f0eff */
[----:B------:R-:W-:Y:S01]  /*7070*/  IMAD R25, R32, 0x8, R23 ;  /* 0x0000000820197824 */ /* 0x000fe200078e0217 */
[----:B------:R-:W-:Y:S02]  /*7080*/  LEA.HI.X.SX32 R5, R6, R42, 0x1, P2 ;  /* 0x0000002a06057211 */ /* 0x000fe400010f0eff */
[-C--:B------:R-:W-:Y:S01]  /*7090*/  LEA R6, P1, R7, R34.reuse, 0x1 ;  /* 0x0000002207067211 */ /* 0x080fe200078208ff */
[C---:B------:R-:W-:Y:S01]  /*70a0*/  IMAD R27, R32.reuse, 0x8, R25 ;  /* 0x00000008201b7824 */ /* 0x040fe200078e0219 */
[----:B------:R-:W-:Y:S02]  /*70b0*/  LEA R8, P2, R9, R34, 0x1 ;  /* 0x0000002209087211 */ /* 0x000fe400078408ff */
[----:B------:R-:W-:Y:S01]  /*70c0*/  LEA.HI.X.SX32 R7, R7, R42, 0x1, P1 ;  /* 0x0000002a07077211 */ /* 0x000fe200008f0eff */
[C---:B------:R-:W-:Y:S01]  /*70d0*/  IMAD R29, R32.reuse, 0x8, R27 ;  /* 0x00000008201d7824 */ /* 0x040fe200078e021b */
[----:B------:R-:W-:Y:S01]  /*70e0*/  LEA R14, P1, R15, R34, 0x1 ;  /* 0x000000220f0e7211 */ /* 0x000fe200078208ff */
[----:B0-----:R-:W-:Y:S01]  /*70f0*/  STG.E.U16 desc[UR10][R2.64], R41 ;  /* 0x0000002902007986 */ /* 0x001fe2000c10150a */
[----:B------:R-:W-:Y:S01]  /*7100*/  LEA.HI.X.SX32 R9, R9, R42, 0x1, P2 ;  /* 0x0000002a09097211 */ /* 0x000fe200010f0eff */
[----:B------:R-:W-:Y:S01]  /*7110*/  IMAD R31, R32, 0x8, R29 ;  /* 0x00000008201f7824 */ /* 0x000fe200078e021d */
[-C--:B------:R-:W-:Y:S01]  /*7120*/  LEA R18, P2, R19, R34.reuse, 0x1 ;  /* 0x0000002213127211 */ /* 0x080fe200078408ff */
[----:B------:R-:W-:Y:S01]  /*7130*/  STG.E.U16 desc[UR10][R4.64], R43 ;  /* 0x0000002b04007986 */ /* 0x000fe2000c10150a */
[----:B------:R-:W-:Y:S01]  /*7140*/  LEA R10, P6, R11, R34, 0x1 ;  /* 0x000000220b0a7211 */ /* 0x000fe200078c08ff */
[----:B-----5:R-:W-:Y:S01]  /*7150*/  UIMAD UR6, UR12, UR6, URZ ;  /* 0x000000060c0672a4 */ /* 0x020fe2000f8e02ff */
[----:B------:R-:W-:Y:S01]  /*7160*/  LEA.HI.X.SX32 R15, R15, R42, 0x1, P1 ;  /* 0x0000002a0f0f7211 */ /* 0x000fe200008f0eff */
[----:B-1----:R0:W-:Y:S01]  /*7170*/  STG.E.U16 desc[UR10][R6.64], R45 ;  /* 0x0000002d06007986 */ /* 0x0021e2000c10150a */
[----:B------:R-:W-:Y:S01]  /*7180*/  LEA R16, P1, R17, R34, 0x1 ;  /* 0x0000002211107211 */ /* 0x000fe200078208ff */
[----:B------:R-:W-:Y:S01]  /*7190*/  USHF.L.U32 UR9, UR6, 0x2, URZ ;  /* 0x0000000206097899 */ /* 0x000fe200080006ff */
[-C--:B------:R-:W-:Y:S01]  /*71a0*/  LEA.HI.X.SX32 R19, R19, R42.reuse, 0x1, P2 ;  /* 0x0000002a13137211 */ /* 0x080fe200010f0eff */
[----:B--2---:R-:W-:Y:S01]  /*71b0*/  STG.E.U16 desc[UR10][R8.64], R47 ;  /* 0x0000002f08007986 */ /* 0x004fe2000c10150a */
[----:B------:R-:W-:Y:S01]  /*71c0*/  LEA.HI.X.SX32 R11, R11, R42, 0x1, P6 ;  /* 0x0000002a0b0b7211 */ /* 0x000fe200030f0eff */
[----:B------:R-:W-:Y:S01]  /*71d0*/  UIMAD.WIDE UR6, UR6, 0x4, URZ ;  /* 0x00000004060678a5 */ /* 0x000fe2000f8e02ff */
[----:B------:R-:W-:-:S02]  /*71e0*/  LEA R22, P2, R23, R34, 0x1 ;  /* 0x0000002217167211 */ /* 0x000fc400078408ff */
[----:B------:R-:W-:Y:S01]  /*71f0*/  FSETP.NEU.AND P3, PT, R33, RZ, PT ;  /* 0x000000ff2100720b */ /* 0x000fe20003f6d000 */
[C---:B------:R-:W-:Y:S01]  /*7200*/  IMAD R33, R32.reuse, 0x8, R31 ;  /* 0x0000000820217824 */ /* 0x040fe200078e021f */
[----:B------:R-:W-:Y:S01]  /*7210*/  LEA.HI.X.SX32 R17, R17, R42, 0x1, P1 ;  /* 0x0000002a11117211 */ /* 0x000fe200008f0eff */
[----:B---3--:R1:W-:Y:S01]  /*7220*/  STG.E.U16 desc[UR10][R10.64], R49 ;  /* 0x000000310a007986 */ /* 0x0083e2000c10150a */
[-C--:B------:R-:W-:Y:S01]  /*7230*/  LEA R24, P6, R25, R34.reuse, 0x1 ;  /* 0x0000002219187211 */ /* 0x080fe200078c08ff */
[----:B------:R-:W-:Y:S01]  /*7240*/  IMAD R35, R32, 0x8, R33 ;  /* 0x0000000820237824 */ /* 0x000fe200078e0221 */
[----:B------:R-:W-:Y:S01]  /*7250*/  LEA R20, P1, R21, R34, 0x1 ;  /* 0x0000002215147211 */ /* 0x000fe200078208ff */
[----:B----4-:R2:W-:Y:S01]  /*7260*/  STG.E.U16 desc[UR10][R14.64], R51 ;  /* 0x000000330e007986 */ /* 0x0105e2000c10150a */
[-C--:B------:R-:W-:Y:S01]  /*7270*/  LEA.HI.X.SX32 R23, R23, R42.reuse, 0x1, P2 ;  /* 0x0000002a17177211 */ /* 0x080fe200010f0eff */
[----:B0-----:R-:W0:Y:S01]  /*7280*/  LDC.64 R6, c[0x0][0x3a0] ;  /* 0x0000e800ff067b82 */ /* 0x001e220000000a00 */
[----:B------:R-:W-:Y:S01]  /*7290*/  LEA.HI.X.SX32 R25, R25, R42, 0x1, P6 ;  /* 0x0000002a19197211 */ /* 0x000fe200030f0eff */
[----:B------:R3:W-:Y:S01]  /*72a0*/  STG.E.U16 desc[UR10][R16.64], R53 ;  /* 0x0000003510007986 */ /* 0x0007e2000c10150a */
[----:B------:R-:W-:-:S02]  /*72b0*/  LEA R28, P2, R29, R34, 0x1 ;  /* 0x000000221d1c7211 */ /* 0x000fc400078408ff */
[----:B------:R-:W-:Y:S01]  /*72c0*/  LEA.HI.X.SX32 R21, R21, R42, 0x1, P1 ;  /* 0x0000002a15157211 */ /* 0x000fe200008f0eff */
[----:B------:R-:W-:Y:S01]  /*72d0*/  STG.E.U16 desc[UR10][R18.64], R55 ;  /* 0x0000003712007986 */ /* 0x000fe2000c10150a */
[-C--:B------:R-:W-:Y:S02]  /*72e0*/  LEA R30, P6, R31, R34.reuse, 0x1 ;  /* 0x000000221f1e7211 */ /* 0x080fe400078c08ff */
[----:B------:R-:W-:Y:S02]  /*72f0*/  LEA R26, P1, R27, R34, 0x1 ;  /* 0x000000221b1a7211 */ /* 0x000fe400078208ff */
[----:B------:R-:W-:Y:S02]  /*7300*/  PRMT R3, R41, 0x7632, R3 ;  /* 0x0000763229037816 */ /* 0x000fe40000000003 */
[-C--:B------:R-:W-:Y:S02]  /*7310*/  LEA.HI.X.SX32 R29, R29, R42.reuse, 0x1, P2 ;  /* 0x0000002a1d1d7211 */ /* 0x080fe400010f0eff */
[----:B-1----:R-:W-:Y:S01]  /*7320*/  PRMT R11, R43, 0x7632, R11 ;  /* 0x000076322b0b7816 */ /* 0x002fe2000000000b */
[----:B------:R1:W-:Y:S01]  /*7330*/  STG.E.U16 desc[UR10][R20.64], R3 ;  /* 0x0000000314007986 */ /* 0x0003e2000c10150a */
[----:B------:R-:W-:-:S02]  /*7340*/  LEA.HI.X.SX32 R31, R31, R42, 0x1, P6 ;  /* 0x0000002a1f1f7211 */ /* 0x000fc400030f0eff */
[----:B------:R-:W-:Y:S01]  /*7350*/  LEA R32, P2, R33, R34, 0x1 ;  /* 0x0000002221207211 */ /* 0x000fe200078408ff */
[----:B------:R-:W-:Y:S01]  /*7360*/  STG.E.U16 desc[UR10][R22.64], R11 ;  /* 0x0000000b16007986 */ /* 0x000fe2000c10150a */
[----:B------:R-:W-:Y:S02]  /*7370*/  PRMT R2, R45, 0x7632, R2 ;  /* 0x000076322d027816 */ /* 0x000fe40000000002 */
[----:B------:R-:W-:Y:S02]  /*7380*/  LEA.HI.X.SX32 R27, R27, R42, 0x1, P1 ;  /* 0x0000002a1b1b7211 */ /* 0x000fe400008f0eff */
[----:B------:R-:W-:Y:S01]  /*7390*/  LEA R34, P6, R35, R34, 0x1 ;  /* 0x0000002223227211 */ /* 0x000fe200078c08ff */
[----:B------:R-:W-:Y:S01]  /*73a0*/  STG.E.U16 desc[UR10][R24.64], R2 ;  /* 0x0000000218007986 */ /* 0x000fe2000c10150a */
[----:B------:R-:W-:Y:S02]  /*73b0*/  PRMT R4, R47, 0x7632, R4 ;  /* 0x000076322f047816 */ /* 0x000fe40000000004 */
[----:B--2---:R-:W-:-:S02]  /*73c0*/  PRMT R14, R49, 0x7632, R14 ;  /* 0x00007632310e7816 */ /* 0x004fc4000000000e */
[----:B------:R-:W-:Y:S01]  /*73d0*/  PRMT R15, R51, 0x7632, R15 ;  /* 0x00007632330f7816 */ /* 0x000fe2000000000f */
[----:B------:R-:W-:Y:S01]  /*73e0*/  STG.E.U16 desc[UR10][R26.64], R4 ;  /* 0x000000041a007986 */ /* 0x000fe2000c10150a */
[-C--:B------:R-:W-:Y:S02]  /*73f0*/  LEA.HI.X.SX32 R33, R33, R42.reuse, 0x1, P2 ;  /* 0x0000002a21217211 */ /* 0x080fe400010f0eff */
[----:B---3--:R-:W-:Y:S01]  /*7400*/  PRMT R16, R53, 0x7632, R16 ;  /* 0x0000763235107816 */ /* 0x008fe20000000010 */
[----:B------:R2:W-:Y:S01]  /*7410*/  STG.E.U16 desc[UR10][R28.64], R14 ;  /* 0x0000000e1c007986 */ /* 0x0005e2000c10150a */
[----:B------:R-:W-:Y:S02]  /*7420*/  LEA.HI.X.SX32 R35, R35, R42, 0x1, P6 ;  /* 0x0000002a23237211 */ /* 0x000fe400030f0eff */
[----:B------:R-:W-:Y:S01]  /*7430*/  PRMT R17, R55, 0x7632, R17 ;  /* 0x0000763237117816 */ /* 0x000fe20000000011 */
[----:B------:R3:W-:Y:S01]  /*7440*/  STG.E.U16 desc[UR10][R30.64], R15 ;  /* 0x0000000f1e007986 */ /* 0x0007e2000c10150a */
[----:B------:R-:W-:-:S02]  /*7450*/  FSETP.NEU.AND P1, PT, R44, RZ, PT ;  /* 0x000000ff2c00720b */ /* 0x000fc40003f2d000 */
[----:B-1----:R-:W-:Y:S01]  /*7460*/  FSEL R3, R0, -INF , P3 ;  /* 0xff80000000037808 */ /* 0x002fe20001800000 */
[----:B------:R1:W-:Y:S01]  /*7470*/  STG.E.U16 desc[UR10][R32.64], R16 ;  /* 0x0000001020007986 */ /* 0x0003e2000c10150a */
[----:B------:R-:W-:Y:S01]  /*7480*/  FSEL R36, R36, -INF , P4 ;  /* 0xff80000024247808 */ /* 0x000fe20002000000 */
[----:B------:R-:W-:Y:S01]  /*7490*/  IMAD.HI R0, R102, 0x4, RZ ;  /* 0x0000000466007827 */ /* 0x000fe200078e02ff */
[----:B------:R-:W-:Y:S01]  /*74a0*/  FSEL R37, R37, -INF , P5 ;  /* 0xff80000025257808 */ /* 0x000fe20002800000 */
[----:B------:R1:W-:Y:S01]  /*74b0*/  STG.E.U16 desc[UR10][R34.64], R17 ;  /* 0x0000001122007986 */ /* 0x0003e2000c10150a */
[----:B------:R-:W-:Y:S01]  /*74c0*/  FSEL R38, R38, -INF , P1 ;  /* 0xff80000026267808 */ /* 0x000fe20000800000 */
[----:B------:R-:W-:Y:S01]  /*74d0*/  FFMA R12, R3, 0.69314718246459960938, R12 ;  /* 0x3f317218030c7823 */ /* 0x000fe2000000000c */
[----:B------:R-:W-:Y:S01]  /*74e0*/  FFMA R13, R36, 0.69314718246459960938, R13 ;  /* 0x3f317218240d7823 */ /* 0x000fe2000000000d */
[----:B--2---:R-:W-:Y:S01]  /*74f0*/  FFMA R14, R37, 0.69314718246459960938, R100 ;  /* 0x3f317218250e7823 */ /* 0x004fe20000000064 */
[----:B------:R-:W-:Y:S01]  /*7500*/  LEA R4, R46, UR5, 0x2 ;  /* 0x000000052e047c11 */ /* 0x000fe2000f8e10ff */
[----:B---3--:R-:W-:Y:S01]  /*7510*/  FFMA R15, R38, 0.69314718246459960938, R101 ;  /* 0x3f317218260f7823 */ /* 0x008fe20000000065 */
[----:B------:R-:W-:Y:S01]  /*7520*/  BAR.SYNC.DEFER_BLOCKING 0x0 ;  /* 0x0000000000007b1d */ /* 0x000fe20000010000 */
[----:B------:R-:W-:Y:S01]  /*7530*/  IMAD.SHL.U32 R3, R102, 0x4, RZ ;  /* 0x0000000466037824 */ /* 0x000fe200078e00ff */
[----:B------:R-:W-:-:S04]  /*7540*/  LEA.HI R40, R39, R40, RZ, 0x1f ;  /* 0x0000002827287211 */ /* 0x000fc800078ff8ff */
[----:B0-----:R-:W-:-:S04]  /*7550*/  IADD3 R2, P1, P2, R3, UR9, R6 ;  /* 0x0000000903027c10 */ /* 0x001fc8000fa3e006 */
[----:B------:R-:W-:Y:S01]  /*7560*/  IADD3.X R3, PT, PT, R0, UR7, R7, P1, P2 ;  /* 0x0000000700037c10 */ /* 0x000fe20008fe4407 */
[----:B------:R1:W-:Y:S01]  /*7570*/  STS.128 [R4], R12 ;  /* 0x0000000c04007388 */ /* 0x0003e20000000c00 */
[----:B------:R-:W-:Y:S06]  /*7580*/  BAR.SYNC.DEFER_BLOCKING 0x0 ;  /* 0x0000000000007b1d */ /* 0x000fec0000010000 */
[----:B------:R-:W-:Y:S05]  /*7590*/  @P0 EXIT ;  /* 0x000000000000094d */ /* 0x000fea0003800000 */
[----:B------:R-:W0:Y:S04]  /*75a0*/  LDS R5, [R40] ;  /* 0x0000000028057984 */ /* 0x000e280000000800 */
[----:B0-----:R-:W-:Y:S01]  /*75b0*/  STG.E desc[UR10][R2.64], R5 ;  /* 0x0000000502007986 */ /* 0x001fe2000c10190a */
[----:B------:R-:W-:Y:S05]  /*75c0*/  EXIT ;  /* 0x000000000000794d */ /* 0x000fea0003800000 */
.L_x_10:
[----:B------:R-:W-:-:S00]  /*75d0*/  BRA `(.L_x_10) ;  /* 0xfffffffc00fc7947 */ /* 0x000fc0000383ffff */
[----:B------:R-:W-:-:S00]  /*75e0*/  NOP ;  /* 0x0000000000007918 */ /* 0x000fc00000000000 */
        /* <DEDUP_REMOVED lines=9> */
.L_x_11:


//--------------------- .nv.global.init           --------------------------
	.section	.nv.global.init,"aw",@progbits
.nv.global.init:
	.type		_$_str,@object
	.size		_$_str,(.L_0 - _$_str)
_$_str:
        /*0000*/ 	.byte	0x5f, 0x5f, 0x43, 0x55, 0x44, 0x41, 0x5f, 0x46, 0x54, 0x5a, 0x00
.L_0:


//--------------------- .nv.shared.attn_fwd       --------------------------
	.section	.nv.shared.attn_fwd,"aw",@nobits
	.sectionflags	@""
	.align	16
	.zero		1024


//--------------------- .nv.shared.reserved.0     --------------------------
	.section	.nv.shared.reserved.0,"aw",@nobits
	.weak		__nv_reservedSMEM_offset_0_alias
	.size		__nv_reservedSMEM_offset_0_alias, 0, 64
	.other		__nv_reservedSMEM_offset_0_alias,@"STO_CUDA_RESERVED_SHARED STV_DEFAULT"
__nv_reservedSMEM_offset_0_alias:
	.zero		0
	.zero		64


//--------------------- .nv.constant0.attn_fwd    --------------------------
	.section	.nv.constant0.attn_fwd,"a",@progbits
	.sectionflags	@""
	.align	4
.nv.constant0.attn_fwd:
	.zero		1032


//--------------------- SYMBOLS --------------------------

	.type		.nv.reservedSmem.offset0,@object
	.size		.nv.reservedSmem.offset0,0x4
	.type		.nv.reservedSmem.cap,@object
	.size		.nv.reservedSmem.cap,0x4
